// auto-generated by cutlass_sweep.fmha — config: {"arch": "sm_90", "direction": "fwd", "dtype": "fp16", "head_dim": 192, "mask": "residual", "schedule": "cooperative", "tile_kv": 128, "tile_q": 128}
#include "cutlass/cutlass.h"
#include "cute/tensor.hpp"
#include "cutlass/device_kernel.h"
#include "cutlass/kernel_hardware_info.h"
#include "88_hopper_fmha/collective/fmha_fusion.hpp"
#include "88_hopper_fmha/kernel/fmha_kernel_builder.hpp"

using namespace cute;
using Element = cutlass::half_t;
using TileShape = Shape<_128, _128, _192>;
using StrideQ = cute::tuple<int, _1, cute::tuple<int, int>>;
using StrideK = cute::tuple<int, _1, cute::tuple<int, int>>;
using StrideV = cute::tuple<int, cute::_1, cute::tuple<int, int>>;

using Kernel = typename cutlass::fmha::kernel::FmhaBuilder<
    Element, float, float,
    TileShape, StrideQ, StrideK, StrideV,
    cutlass::fmha::collective::ResidualFusion,
    cutlass::gemm::KernelTmaWarpSpecializedCooperative
  >::Kernel;

auto* _anchor = &cutlass::device_kernel<Kernel>;


// ===== COMPILED SASS (sm_90a) =====

	.target	sm_90a

	.elftype	@"ET_EXEC"


//--------------------- .note.nv.tkinfo           --------------------------
	.section	.note.nv.tkinfo,"",@"SHT_NOTE"
	.sectionflags	@"SHF_NOTE_NV_TKINFO"
	.tkinfo
        /*0018*/ 	.word	0x00000002
        /*0030*/ 	.string	""
        /*0030*/ 	.string	"ptxas"
        /*0030*/ 	.string	"Cuda compilation tools, release 13.0, V13.0.88"
        /*0030*/ 	.string	"Build cuda_13.0.r13.0/compiler.36424714_0"
        /*0030*/ 	.string	"-arch sm_90a -m 64 "



//--------------------- .note.nv.cuinfo           --------------------------
	.section	.note.nv.cuinfo,"",@"SHT_NOTE"
	.sectionflags	@"SHF_NOTE_NV_CUINFO"
        /*0018*/ 	.short	0x0002
        /*001a*/ 	.short	0x005a
        /*001c*/ 	.short	0x0082
	.zero		2


//--------------------- .nv.info                  --------------------------
	.section	.nv.info,"",@"SHT_CUDA_INFO"
	.align	4


	//----- nvinfo : EIATTR_REGCOUNT
	.align		4
        /*0000*/ 	.byte	0x04, 0x2f
        /*0002*/ 	.short	(.L_16 - .L_15)
	.align		4
.L_15:
        /*0004*/ 	.word	index@(_ZN7cutlass13device_kernelINS_4fmha6kernel28FmhaKernelTmaWarpSpecializedINS1_10collective30FmhaMainloopTmaWarpSpecializedINS_6half_tEffN4cute5tupleIJNS7_1CILi128EEESA_NS9_ILi192EEEEEENS8_IJiNS9_ILi1EEENS8_IJiiEEEEEESF_SF_NS4_14ResidualFusionEJEEENS4_15FmhaFwdEpilogueIS6_fNS8_IJNS9_ILi64EEESB_SA_EEEEENS2_23IndividualTileSchedulerEJEEEEEvNT_6ParamsE)
        /*0008*/ 	.word	0x000000a8


	//----- nvinfo : EIATTR_FRAME_SIZE
	.align		4
.L_16:
        /*000c*/ 	.byte	0x04, 0x11
        /*000e*/ 	.short	(.L_18 - .L_17)
	.align		4
.L_17:
        /*0010*/ 	.word	index@($__internal_0_$__cuda_sm20_rcp_rn_f32_slowpath)
        /*0014*/ 	.word	0x00000000


	//----- nvinfo : EIATTR_FRAME_SIZE
	.align		4
.L_18:
        /*0018*/ 	.byte	0x04, 0x11
        /*001a*/ 	.short	(.L_20 - .L_19)
	.align		4
.L_19:
        /*001c*/ 	.word	index@(_ZN7cutlass13device_kernelINS_4fmha6kernel28FmhaKernelTmaWarpSpecializedINS1_10collective30FmhaMainloopTmaWarpSpecializedINS_6half_tEffN4cute5tupleIJNS7_1CILi128EEESA_NS9_ILi192EEEEEENS8_IJiNS9_ILi1EEENS8_IJiiEEEEEESF_SF_NS4_14ResidualFusionEJEEENS4_15FmhaFwdEpilogueIS6_fNS8_IJNS9_ILi64EEESB_SA_EEEEENS2_23IndividualTileSchedulerEJEEEEEvNT_6ParamsE)
        /*0020*/ 	.word	0x00000000


	//----- nvinfo : EIATTR_MIN_STACK_SIZE
	.align		4
.L_20:
        /*0024*/ 	.byte	0x04, 0x12
        /*0026*/ 	.short	(.L_22 - .L_21)
	.align		4
.L_21:
        /*0028*/ 	.word	index@(_ZN7cutlass13device_kernelINS_4fmha6kernel28FmhaKernelTmaWarpSpecializedINS1_10collective30FmhaMainloopTmaWarpSpecializedINS_6half_tEffN4cute5tupleIJNS7_1CILi128EEESA_NS9_ILi192EEEEEENS8_IJiNS9_ILi1EEENS8_IJiiEEEEEESF_SF_NS4_14ResidualFusionEJEEENS4_15FmhaFwdEpilogueIS6_fNS8_IJNS9_ILi64EEESB_SA_EEEEENS2_23IndividualTileSchedulerEJEEEEEvNT_6ParamsE)
        /*002c*/ 	.word	0x00000000
.L_22:


//--------------------- .nv.compat                --------------------------
	.section	.nv.compat,"",@"SHT_CUDA_COMPAT_INFO"
	.align	4
        /*0000*/ 	.byte	0x02, 0x09, 0x01, 0x00, 0x02, 0x02, 0x04, 0x00, 0x02, 0x05, 0x05, 0x00, 0x03, 0x07, 0x01, 0x01
        /*0010*/ 	.byte	0x02, 0x03, 0x01, 0x00, 0x02, 0x06, 0x01, 0x00, 0x04, 0x0b, 0x08, 0x00, 0x00, 0x00, 0x00, 0x00
        /*0020*/ 	.byte	0x00, 0x00, 0x00, 0x00


//--------------------- .nv.info._ZN7cutlass13device_kernelINS_4fmha6kernel28FmhaKernelTmaWarpSpecializedINS1_10collective30FmhaMainloopTmaWarpSpecializedINS_6half_tEffN4cute5tupleIJNS7_1CILi128EEESA_NS9_ILi192EEEEEENS8_IJiNS9_ILi1EEENS8_IJiiEEEEEESF_SF_NS4_14ResidualFusionEJEEENS4_15FmhaFwdEpilogueIS6_fNS8_IJNS9_ILi64EEESB_SA_EEEEENS2_23IndividualTileSchedulerEJEEEEEvNT_6ParamsE --------------------------
	.section	.nv.info._ZN7cutlass13device_kernelINS_4fmha6kernel28FmhaKernelTmaWarpSpecializedINS1_10collective30FmhaMainloopTmaWarpSpecializedINS_6half_tEffN4cute5tupleIJNS7_1CILi128EEESA_NS9_ILi192EEEEEENS8_IJiNS9_ILi1EEENS8_IJiiEEEEEESF_SF_NS4_14ResidualFusionEJEEENS4_15FmhaFwdEpilogueIS6_fNS8_IJNS9_ILi64EEESB_SA_EEEEENS2_23IndividualTileSchedulerEJEEEEEvNT_6ParamsE,"",@"SHT_CUDA_INFO"
	.sectionflags	@""
	.align	4


	//----- nvinfo : EIATTR_CUDA_API_VERSION
	.align		4
        /*0000*/ 	.byte	0x04, 0x37
        /*0002*/ 	.short	(.L_24 - .L_23)
.L_23:
        /*0004*/ 	.word	0x00000082


	//----- nvinfo : EIATTR_KPARAM_INFO
	.align		4
.L_24:
        /*0008*/ 	.byte	0x04, 0x17
        /*000a*/ 	.short	(.L_26 - .L_25)
.L_25:
        /*000c*/ 	.word	0x00000000
        /*0010*/ 	.short	0x0000
        /*0012*/ 	.short	0x0070
        /*0014*/ 	.byte	0x00, 0xf0, 0x01, 0x20


	//----- nvinfo : EIATTR_SPARSE_MMA_MASK
	.align		4
.L_26:
        /*0018*/ 	.byte	0x03, 0x50
        /*001a*/ 	.short	0x0000


	//----- nvinfo : EIATTR_MAXREG_COUNT
	.align		4
        /*001c*/ 	.byte	0x03, 0x1b
        /*001e*/ 	.short	0x00a8


	//----- nvinfo : EIATTR_NUM_BARRIERS
	.align		4
        /*0020*/ 	.byte	0x02, 0x4c
        /*0022*/ 	.byte	0x02
	.zero		1


	//----- nvinfo : EIATTR_EXTERNS
	.align		4
        /*0024*/ 	.byte	0x04, 0x0f
        /*0026*/ 	.short	(.L_28 - .L_27)


	//   ....[0]....
	.align		4
.L_27:
        /*0028*/ 	.word	index@(__assertfail)


	//----- nvinfo : EIATTR_MERCURY_ISA_VERSION
	.align		4
.L_28:
        /*002c*/ 	.byte	0x03, 0x5f
        /*002e*/ 	.short	0x0101


	//----- nvinfo : EIATTR_INT_WARP_WIDE_INSTR_OFFSETS
	.align		4
        /*0030*/ 	.byte	0x04, 0x31
        /*0032*/ 	.short	(.L_30 - .L_29)


	//   ....[0]....
.L_29:
        /*0034*/ 	.word	0x00000700


	//   ....[1]....
        /*0038*/ 	.word	0x00000710


	//   ....[2]....
        /*003c*/ 	.word	0x00000720


	//   ....[3]....
        /*0040*/ 	.word	0x00000730


	//   ....[4]....
        /*0044*/ 	.word	0x000007a0


	//----- nvinfo : EIATTR_COOP_GROUP_MASK_REGIDS
	.align		4
.L_30:
        /*0048*/ 	.byte	0x04, 0x29
        /*004a*/ 	.short	(.L_32 - .L_31)


	//   ....[0]....
.L_31:
        /*004c*/ 	.word	0xffffffff


	//   ....[1]....
        /*0050*/ 	.word	0xffffffff


	//   ....[2]....
        /*0054*/ 	.word	0xffffffff


	//   ....[3]....
        /*0058*/ 	.word	0xffffffff


	//   ....[4]....
        /*005c*/ 	.word	0xffffffff


	//   ....[5]....
        /*0060*/ 	.word	0xffffffff


	//   ....[6]....
        /*0064*/ 	.word	0xffffffff


	//   ....[7]....
        /*0068*/ 	.word	0xffffffff


	//   ....[8]....
        /*006c*/ 	.word	0xffffffff


	//   ....[9]....
        /*0070*/ 	.word	0xffffffff


	//   ....[10]....
        /*0074*/ 	.word	0xffffffff


	//   ....[11]....
        /*0078*/ 	.word	0xffffffff


	//   ....[12]....
        /*007c*/ 	.word	0xffffffff


	//   ....[13]....
        /*0080*/ 	.word	0xffffffff


	//   ....[14]....
        /*0084*/ 	.word	0xffffffff


	//   ....[15]....
        /*0088*/ 	.word	0xffffffff


	//   ....[16]....
        /*008c*/ 	.word	0xffffffff


	//   ....[17]....
        /*0090*/ 	.word	0xffffffff


	//   ....[18]....
        /*0094*/ 	.word	0xffffffff


	//   ....[19]....
        /*0098*/ 	.word	0xffffffff


	//   ....[20]....
        /*009c*/ 	.word	0xffffffff


	//   ....[21]....
        /*00a0*/ 	.word	0xffffffff


	//----- nvinfo : EIATTR_COOP_GROUP_INSTR_OFFSETS
	.align		4
.L_32:
        /*00a4*/ 	.byte	0x04, 0x28
        /*00a6*/ 	.short	(.L_34 - .L_33)


	//   ....[0]....
.L_33:
        /*00a8*/ 	.word	0x00000050


	//   ....[1]....
        /*00ac*/ 	.word	0x00000080


	//   ....[2]....
        /*00b0*/ 	.word	0x000001b0


	//   ....[3]....
        /*00b4*/ 	.word	0x00000380


	//   ....[4]....
        /*00b8*/ 	.word	0x00000540


	//   ....[5]....
        /*00bc*/ 	.word	0x000006a0


	//   ....[6]....
        /*00c0*/ 	.word	0x00002430


	//   ....[7]....
        /*00c4*/ 	.word	0x00002510


	//   ....[8]....
        /*00c8*/ 	.word	0x00002540


	//   ....[9]....
        /*00cc*/ 	.word	0x000025b0


	//   ....[10]....
        /*00d0*/ 	.word	0x00004fe0


	//   ....[11]....
        /*00d4*/ 	.word	0x00005010


	//   ....[12]....
        /*00d8*/ 	.word	0x000057f0


	//   ....[13]....
        /*00dc*/ 	.word	0x00005910


	//   ....[14]....
        /*00e0*/ 	.word	0x00008760


	//   ....[15]....
        /*00e4*/ 	.word	0x00008860


	//   ....[16]....
        /*00e8*/ 	.word	0x000091f0


	//   ....[17]....
        /*00ec*/ 	.word	0x00009310


	//   ....[18]....
        /*00f0*/ 	.word	0x0000b150


	//   ....[19]....
        /*00f4*/ 	.word	0x0000b180


	//   ....[20]....
        /*00f8*/ 	.word	0x0000b1e0


	//   ....[21]....
        /*00fc*/ 	.word	0x0000b1f0


	//----- nvinfo : EIATTR_REG_RECONFIG
	.align		4
.L_34:
        /*0100*/ 	.byte	0x01, 0x54
	.zero		2


	//----- nvinfo : EIATTR_SYSCALL_OFFSETS
	.align		4
        /*0104*/ 	.byte	0x04, 0x46
        /*0106*/ 	.short	(.L_36 - .L_35)


	//   ....[0]....
.L_35:
        /*0108*/ 	.word	0x0000bff0


	//   ....[1]....
        /*010c*/ 	.word	0x0000c160


	//----- nvinfo : EIATTR_MBARRIER_INSTR_OFFSETS
	.align		4
.L_36:
        /*0110*/ 	.byte	0x04, 0x39
        /*0112*/ 	.short	(.L_38 - .L_37)


	//   ....[0]....
.L_37:
        /*0114*/ 	.word	0x00000330
        /*0118*/ 	.word	0x000000ff
        /*011c*/ 	.word	0x00048050
        /*0120*/ 	.short	0x0100
        /*0122*/ 	.byte	0x09
	.zero		1


	//   ....[1]....
        /*0124*/ 	.word	0x00000340
        /*0128*/ 	.word	0x000000ff
        /*012c*/ 	.word	0x00048060
        /*0130*/ 	.short	0x0100
        /*0132*/ 	.byte	0x09
	.zero		1


	//   ....[2]....
        /*0134*/ 	.word	0x00000350
        /*0138*/ 	.word	0x000000ff
        /*013c*/ 	.word	0x00048058
        /*0140*/ 	.short	0x0100
        /*0142*/ 	.byte	0x09
	.zero		1


	//   ....[3]....
        /*0144*/ 	.word	0x00000360
        /*0148*/ 	.word	0x000000ff
        /*014c*/ 	.word	0x00048068
        /*0150*/ 	.short	0x0100
        /*0152*/ 	.byte	0x09
	.zero		1


	//   ....[4]....
        /*0154*/ 	.word	0x00000490
        /*0158*/ 	.word	0x000000ff
        /*015c*/ 	.word	0x00048000
        /*0160*/ 	.short	0x0100
        /*0162*/ 	.byte	0x09
	.zero		1


	//   ....[5]....
        /*0164*/ 	.word	0x000004a0
        /*0168*/ 	.word	0x000000ff
        /*016c*/ 	.word	0x00048028
        /*0170*/ 	.short	0x0100
        /*0172*/ 	.byte	0x09
	.zero		1


	//   ....[6]....
        /*0174*/ 	.word	0x000004b0
        /*0178*/ 	.word	0x000000ff
        /*017c*/ 	.word	0x00048008
        /*0180*/ 	.short	0x0100
        /*0182*/ 	.byte	0x09
	.zero		1


	//   ....[7]....
        /*0184*/ 	.word	0x000004c0
        /*0188*/ 	.word	0x000000ff
        /*018c*/ 	.word	0x00048030
        /*0190*/ 	.short	0x0100
        /*0192*/ 	.byte	0x09
	.zero		1


	//   ....[8]....
        /*0194*/ 	.word	0x000004d0
        /*0198*/ 	.word	0x000000ff
        /*019c*/ 	.word	0x00048010
        /*01a0*/ 	.short	0x0100
        /*01a2*/ 	.byte	0x09
	.zero		1


	//   ....[9]....
        /*01a4*/ 	.word	0x000004e0
        /*01a8*/ 	.word	0x000000ff
        /*01ac*/ 	.word	0x00048038
        /*01b0*/ 	.short	0x0100
        /*01b2*/ 	.byte	0x09
	.zero		1


	//   ....[10]....
        /*01b4*/ 	.word	0x000004f0
        /*01b8*/ 	.word	0x000000ff
        /*01bc*/ 	.word	0x00048018
        /*01c0*/ 	.short	0x0100
        /*01c2*/ 	.byte	0x09
	.zero		1


	//   ....[11]....
        /*01c4*/ 	.word	0x00000500
        /*01c8*/ 	.word	0x000000ff
        /*01cc*/ 	.word	0x00048040
        /*01d0*/ 	.short	0x0100
        /*01d2*/ 	.byte	0x09
	.zero		1


	//   ....[12]....
        /*01d4*/ 	.word	0x00000510
        /*01d8*/ 	.word	0x000000ff
        /*01dc*/ 	.word	0x00048020
        /*01e0*/ 	.short	0x0100
        /*01e2*/ 	.byte	0x09
	.zero		1


	//   ....[13]....
        /*01e4*/ 	.word	0x00000520
        /*01e8*/ 	.word	0x000000ff
        /*01ec*/ 	.word	0x00048048
        /*01f0*/ 	.short	0x0100
        /*01f2*/ 	.byte	0x09
	.zero		1


	//   ....[14]....
        /*01f4*/ 	.word	0x00000650
        /*01f8*/ 	.word	0x000000ff
        /*01fc*/ 	.word	0x00048070
        /*0200*/ 	.short	0x0100
        /*0202*/ 	.byte	0x09
	.zero		1


	//   ....[15]....
        /*0204*/ 	.word	0x00000660
        /*0208*/ 	.word	0x000000ff
        /*020c*/ 	.word	0x00048080
        /*0210*/ 	.short	0x0100
        /*0212*/ 	.byte	0x09
	.zero		1


	//   ....[16]....
        /*0214*/ 	.word	0x00000670
        /*0218*/ 	.word	0x000000ff
        /*021c*/ 	.word	0x00048078
        /*0220*/ 	.short	0x0100
        /*0222*/ 	.byte	0x09
	.zero		1


	//   ....[17]....
        /*0224*/ 	.word	0x00000680
        /*0228*/ 	.word	0x000000ff
        /*022c*/ 	.word	0x00048088
        /*0230*/ 	.short	0x0100
        /*0232*/ 	.byte	0x09
	.zero		1


	//   ....[18]....
        /*0234*/ 	.word	0x000007c0
        /*0238*/ 	.word	0x000000ff
        /*023c*/ 	.word	0x00048090
        /*0240*/ 	.short	0x0100
        /*0242*/ 	.byte	0x06
	.zero		1


	//   ....[19]....
        /*0244*/ 	.word	0x000007d0
        /*0248*/ 	.word	0x000000ff
        /*024c*/ 	.word	0x00048098
        /*0250*/ 	.short	0x0100
        /*0252*/ 	.byte	0x06
	.zero		1


	//   ....[20]....
        /*0254*/ 	.word	0x000007e0
        /*0258*/ 	.word	0x000000ff
        /*025c*/ 	.word	0x000480a0
        /*0260*/ 	.short	0x0100
        /*0262*/ 	.byte	0x06
	.zero		1


	//   ....[21]....
        /*0264*/ 	.word	0x000007f0
        /*0268*/ 	.word	0x000000ff
        /*026c*/ 	.word	0x000480a8
        /*0270*/ 	.short	0x0100
        /*0272*/ 	.byte	0x06
	.zero		1


	//   ....[22]....
        /*0274*/ 	.word	0x000008f0
        /*0278*/ 	.word	0x000000ff
        /*027c*/ 	.word	0x000480c0
        /*0280*/ 	.short	0x0100
        /*0282*/ 	.byte	0x09
	.zero		1


	//   ....[23]....
        /*0284*/ 	.word	0x00000900
        /*0288*/ 	.word	0x000000ff
        /*028c*/ 	.word	0x000480e0
        /*0290*/ 	.short	0x0100
        /*0292*/ 	.byte	0x09
	.zero		1


	//   ....[24]....
        /*0294*/ 	.word	0x00000910
        /*0298*/ 	.word	0x000000ff
        /*029c*/ 	.word	0x000480c8
        /*02a0*/ 	.short	0x0100
        /*02a2*/ 	.byte	0x09
	.zero		1


	//   ....[25]....
        /*02a4*/ 	.word	0x00000920
        /*02a8*/ 	.word	0x000000ff
        /*02ac*/ 	.word	0x000480e8
        /*02b0*/ 	.short	0x0100
        /*02b2*/ 	.byte	0x09
	.zero		1


	//   ....[26]....
        /*02b4*/ 	.word	0x00000930
        /*02b8*/ 	.word	0x000000ff
        /*02bc*/ 	.word	0x000480d0
        /*02c0*/ 	.short	0x0100
        /*02c2*/ 	.byte	0x09
	.zero		1


	//   ....[27]....
        /*02c4*/ 	.word	0x00000940
        /*02c8*/ 	.word	0x000000ff
        /*02cc*/ 	.word	0x000480f0
        /*02d0*/ 	.short	0x0100
        /*02d2*/ 	.byte	0x09
	.zero		1


	//   ....[28]....
        /*02d4*/ 	.word	0x00000950
        /*02d8*/ 	.word	0x000000ff
        /*02dc*/ 	.word	0x000480d8
        /*02e0*/ 	.short	0x0100
        /*02e2*/ 	.byte	0x09
	.zero		1


	//   ....[29]....
        /*02e4*/ 	.word	0x00000960
        /*02e8*/ 	.word	0x000000ff
        /*02ec*/ 	.word	0x000480f8
        /*02f0*/ 	.short	0x0100
        /*02f2*/ 	.byte	0x09
	.zero		1


	//   ....[30]....
        /*02f4*/ 	.word	0x00000ef0
        /*02f8*/ 	.word	0x000000ff
        /*02fc*/ 	.word	0x00048050
        /*0300*/ 	.short	0x010a
        /*0302*/ 	.byte	0x05
	.zero		1


	//   ....[31]....
        /*0304*/ 	.word	0x00000f70
        /*0308*/ 	.word	0x000000ff
        /*030c*/ 	.word	0x00048000
        /*0310*/ 	.short	0x010a
        /*0312*/ 	.byte	0x3a
	.zero		1


	//   ....[32]....
        /*0314*/ 	.word	0x00000fe0
        /*0318*/ 	.word	0x000000ff
        /*031c*/ 	.word	0xfffffff8
        /*0320*/ 	.short	0x010a
        /*0322*/ 	.byte	0x04
	.zero		1


	//   ....[33]....
        /*0324*/ 	.word	0x00004380
        /*0328*/ 	.word	0x00000004
        /*032c*/ 	.word	0x00000000
        /*0330*/ 	.short	0x0101
        /*0332*/ 	.byte	0x0b
	.zero		1


	//   ....[34]....
        /*0334*/ 	.word	0x00004400
        /*0338*/ 	.word	0x000000ff
        /*033c*/ 	.word	0x00048008
        /*0340*/ 	.short	0x010a
        /*0342*/ 	.byte	0x3a
	.zero		1


	//   ....[35]....
        /*0344*/ 	.word	0x000047b0
        /*0348*/ 	.word	0x000000ff
        /*034c*/ 	.word	0x00000000
        /*0350*/ 	.short	0x0101
        /*0352*/ 	.byte	0x04
	.zero		1


	//   ....[36]....
        /*0354*/ 	.word	0x00004940
        /*0358*/ 	.word	0x000000ff
        /*035c*/ 	.word	0x00048000
        /*0360*/ 	.short	0x010a
        /*0362*/ 	.byte	0x05
	.zero		1


	//   ....[37]....
        /*0364*/ 	.word	0x00006b60
        /*0368*/ 	.word	0x000000ff
        /*036c*/ 	.word	0x00048000
        /*0370*/ 	.short	0x010a
        /*0372*/ 	.byte	0x06
	.zero		1


	//   ....[38]....
        /*0374*/ 	.word	0x00007390
        /*0378*/ 	.word	0x000000ff
        /*037c*/ 	.word	0x00048000
        /*0380*/ 	.short	0x010a
        /*0382*/ 	.byte	0x06
	.zero		1


	//   ....[39]....
        /*0384*/ 	.word	0x00007690
        /*0388*/ 	.word	0x000000ff
        /*038c*/ 	.word	0x00000000
        /*0390*/ 	.short	0x0101
        /*0392*/ 	.byte	0x06
	.zero		1


	//   ....[40]....
        /*0394*/ 	.word	0x00007740
        /*0398*/ 	.word	0x000000ff
        /*039c*/ 	.word	0x00000000
        /*03a0*/ 	.short	0x0101
        /*03a2*/ 	.byte	0x06
	.zero		1


	//   ....[41]....
        /*03a4*/ 	.word	0x00007940
        /*03a8*/ 	.word	0x000000ff
        /*03ac*/ 	.word	0x00048000
        /*03b0*/ 	.short	0x010a
        /*03b2*/ 	.byte	0x05
	.zero		1


	//   ....[42]....
        /*03b4*/ 	.word	0x0000a490
        /*03b8*/ 	.word	0x000000ff
        /*03bc*/ 	.word	0x00048000
        /*03c0*/ 	.short	0x010a
        /*03c2*/ 	.byte	0x06
	.zero		1


	//   ....[43]....
        /*03c4*/ 	.word	0x0000ac50
        /*03c8*/ 	.word	0x000000ff
        /*03cc*/ 	.word	0x00048000
        /*03d0*/ 	.short	0x010a
        /*03d2*/ 	.byte	0x06
	.zero		1


	//   ....[44]....
        /*03d4*/ 	.word	0x0000af70
        /*03d8*/ 	.word	0x000000ff
        /*03dc*/ 	.word	0x00000000
        /*03e0*/ 	.short	0x0101
        /*03e2*/ 	.byte	0x06
	.zero		1


	//   ....[45]....
        /*03e4*/ 	.word	0x0000b020
        /*03e8*/ 	.word	0x000000ff
        /*03ec*/ 	.word	0x00000000
        /*03f0*/ 	.short	0x0101
        /*03f2*/ 	.byte	0x06
	.zero		1


	//   ....[46]....
        /*03f4*/ 	.word	0x0000b910
        /*03f8*/ 	.word	0x000000ff
        /*03fc*/ 	.word	0x00000008
        /*0400*/ 	.short	0x010a
        /*0402*/ 	.byte	0x05
	.zero		1


	//   ....[47]....
        /*0404*/ 	.word	0x0000d5e0
        /*0408*/ 	.word	0x00000000
        /*040c*/ 	.word	0x00048090
        /*0410*/ 	.short	0x0101
        /*0412*/ 	.byte	0x3a
	.zero		1


	//   ....[48]....
        /*0414*/ 	.word	0x0000d730
        /*0418*/ 	.word	0x00000004
        /*041c*/ 	.word	0x00048060
        /*0420*/ 	.short	0x010a
        /*0422*/ 	.byte	0x3f
	.zero		1


	//   ....[49]....
        /*0424*/ 	.word	0x0000da70
        /*0428*/ 	.word	0x00000005
        /*042c*/ 	.word	0x00048028
        /*0430*/ 	.short	0x010a
        /*0432*/ 	.byte	0x3f
	.zero		1


	//   ....[50]....
        /*0434*/ 	.word	0x0000dd90
        /*0438*/ 	.word	0x00000005
        /*043c*/ 	.word	0x00048060
        /*0440*/ 	.short	0x010a
        /*0442*/ 	.byte	0x3f
	.zero		1


	//   ....[51]....
        /*0444*/ 	.word	0x0000e0e0
        /*0448*/ 	.word	0x00000004
        /*044c*/ 	.word	0x00048028
        /*0450*/ 	.short	0x010a
        /*0452*/ 	.byte	0x3f
	.zero		1


	//   ....[52]....
        /*0454*/ 	.word	0x0000e4f0
        /*0458*/ 	.word	0x00000006
        /*045c*/ 	.word	0x00048028
        /*0460*/ 	.short	0x010a
        /*0462*/ 	.byte	0x3f
	.zero		1


	//   ....[53]....
        /*0464*/ 	.word	0x0000e840
        /*0468*/ 	.word	0x00000006
        /*046c*/ 	.word	0x00048028
        /*0470*/ 	.short	0x010a
        /*0472*/ 	.byte	0x3f
	.zero		1


	//   ....[54]....
        /*0474*/ 	.word	0x0000eb80
        /*0478*/ 	.word	0x00000005
        /*047c*/ 	.word	0x00048050
        /*0480*/ 	.short	0x010a
        /*0482*/ 	.byte	0x3f
	.zero		1


	//   ....[55]....
        /*0484*/ 	.word	0x0000ebe0
        /*0488*/ 	.word	0x00000000
        /*048c*/ 	.word	0x00048000
        /*0490*/ 	.short	0x010a
        /*0492*/ 	.byte	0x3f
	.zero		1


	//   ....[56]....
        /*0494*/ 	.word	0x0000ec50
        /*0498*/ 	.word	0x00000005
        /*049c*/ 	.word	0xfffffff8
        /*04a0*/ 	.short	0x010a
        /*04a2*/ 	.byte	0x3f
	.zero		1


	//   ....[57]....
        /*04a4*/ 	.word	0x0000ecb0
        /*04a8*/ 	.word	0x0000000c
        /*04ac*/ 	.word	0x00048008
        /*04b0*/ 	.short	0x010a
        /*04b2*/ 	.byte	0x3f
	.zero		1


	//   ....[58]....
        /*04b4*/ 	.word	0x0000ed10
        /*04b8*/ 	.word	0x00000008
        /*04bc*/ 	.word	0x00048000
        /*04c0*/ 	.short	0x010a
        /*04c2*/ 	.byte	0x3f
	.zero		1


	//   ....[59]....
        /*04c4*/ 	.word	0x0000ed70
        /*04c8*/ 	.word	0x0000000a
        /*04cc*/ 	.word	0x00048000
        /*04d0*/ 	.short	0x010a
        /*04d2*/ 	.byte	0x3f
	.zero		1


	//   ....[60]....
        /*04d4*/ 	.word	0x0000edd0
        /*04d8*/ 	.word	0x00000008
        /*04dc*/ 	.word	0x00048000
        /*04e0*/ 	.short	0x010a
        /*04e2*/ 	.byte	0x3f
	.zero		1


	//   ....[61]....
        /*04e4*/ 	.word	0x0000ee30
        /*04e8*/ 	.word	0x00000009
        /*04ec*/ 	.word	0x00048000
        /*04f0*/ 	.short	0x010a
        /*04f2*/ 	.byte	0x3f
	.zero		1


	//   ....[62]....
        /*04f4*/ 	.word	0x0000eea0
        /*04f8*/ 	.word	0x00000007
        /*04fc*/ 	.word	0x00000008
        /*0500*/ 	.short	0x010a
        /*0502*/ 	.byte	0x3f
	.zero		1


	//   ....[63]....
        /*0504*/ 	.word	0x0000eef0
        /*0508*/ 	.word	0x00000004
        /*050c*/ 	.word	0x00048060
        /*0510*/ 	.short	0x010a
        /*0512*/ 	.byte	0x3f
	.zero		1


	//   ....[64]....
        /*0514*/ 	.word	0x0000ef40
        /*0518*/ 	.word	0x00000005
        /*051c*/ 	.word	0x00048028
        /*0520*/ 	.short	0x010a
        /*0522*/ 	.byte	0x3f
	.zero		1


	//   ....[65]....
        /*0524*/ 	.word	0x0000ef90
        /*0528*/ 	.word	0x00000005
        /*052c*/ 	.word	0x00048060
        /*0530*/ 	.short	0x010a
        /*0532*/ 	.byte	0x3f
	.zero		1


	//   ....[66]....
        /*0534*/ 	.word	0x0000efe0
        /*0538*/ 	.word	0x00000004
        /*053c*/ 	.word	0x00048028
        /*0540*/ 	.short	0x010a
        /*0542*/ 	.byte	0x3f
	.zero		1


	//   ....[67]....
        /*0544*/ 	.word	0x0000f030
        /*0548*/ 	.word	0x00000006
        /*054c*/ 	.word	0x00048028
        /*0550*/ 	.short	0x010a
        /*0552*/ 	.byte	0x3f
	.zero		1


	//   ....[68]....
        /*0554*/ 	.word	0x0000f080
        /*0558*/ 	.word	0x00000006
        /*055c*/ 	.word	0x00048028
        /*0560*/ 	.short	0x010a
        /*0562*/ 	.byte	0x3f
	.zero		1


	//----- nvinfo : EIATTR_NUM_MBARRIERS
	.align		4
.L_38:
        /*0564*/ 	.byte	0x03, 0x38
        /*0566*/ 	.short	0x001e


	//----- nvinfo : EIATTR_EXIT_INSTR_OFFSETS
	.align		4
        /*0568*/ 	.byte	0x04, 0x1c
        /*056a*/ 	.short	(.L_40 - .L_39)


	//   ....[0]....
.L_39:
        /*056c*/ 	.word	0x00000a10


	//   ....[1]....
        /*0570*/ 	.word	0x0000d5f0


	//   ....[2]....
        /*0574*/ 	.word	0x0000d630


	//   ....[3]....
        /*0578*/ 	.word	0x0000e3c0


	//   ....[4]....
        /*057c*/ 	.word	0x0000eb60


	//----- nvinfo : EIATTR_MAX_THREADS
	.align		4
.L_40:
        /*0580*/ 	.byte	0x04, 0x05
        /*0582*/ 	.short	(.L_42 - .L_41)
.L_41:
        /*0584*/ 	.word	0x00000180
        /*0588*/ 	.word	0x00000001
        /*058c*/ 	.word	0x00000001


	//----- nvinfo : EIATTR_CRS_STACK_SIZE
	.align		4
.L_42:
        /*0590*/ 	.byte	0x04, 0x1e
        /*0592*/ 	.short	(.L_44 - .L_43)
.L_43:
        /*0594*/ 	.word	0x00000000


	//----- nvinfo : EIATTR_CBANK_PARAM_SIZE
	.align		4
.L_44:
        /*0598*/ 	.byte	0x03, 0x19
        /*059a*/ 	.short	0x0870


	//----- nvinfo : EIATTR_PARAM_CBANK
	.align		4
        /*059c*/ 	.byte	0x04, 0x0a
        /*059e*/ 	.short	(.L_46 - .L_45)
	.align		4
.L_45:
        /*05a0*/ 	.word	index@(.nv.constant0._ZN7cutlass13device_kernelINS_4fmha6kernel28FmhaKernelTmaWarpSpecializedINS1_10collective30FmhaMainloopTmaWarpSpecializedINS_6half_tEffN4cute5tupleIJNS7_1CILi128EEESA_NS9_ILi192EEEEEENS8_IJiNS9_ILi1EEENS8_IJiiEEEEEESF_SF_NS4_14ResidualFusionEJEEENS4_15FmhaFwdEpilogueIS6_fNS8_IJNS9_ILi64EEESB_SA_EEEEENS2_23IndividualTileSchedulerEJEEEEEvNT_6ParamsE)
        /*05a4*/ 	.short	0x0210
        /*05a6*/ 	.short	0x0870


	//----- nvinfo : EIATTR_SW_WAR
	.align		4
.L_46:
        /*05a8*/ 	.byte	0x04, 0x36
        /*05aa*/ 	.short	(.L_48 - .L_47)
.L_47:
        /*05ac*/ 	.word	0x00000008
.L_48:


//--------------------- .nv.callgraph             --------------------------
	.section	.nv.callgraph,"",@"SHT_CUDA_CALLGRAPH"
	.align	4
	.sectionentsize	8
	.align		4
        /*0000*/ 	.word	0x00000000
	.align		4
        /*0004*/ 	.word	0xffffffff
	.align		4
        /*0008*/ 	.word	index@(_ZN7cutlass13device_kernelINS_4fmha6kernel28FmhaKernelTmaWarpSpecializedINS1_10collective30FmhaMainloopTmaWarpSpecializedINS_6half_tEffN4cute5tupleIJNS7_1CILi128EEESA_NS9_ILi192EEEEEENS8_IJiNS9_ILi1EEENS8_IJiiEEEEEESF_SF_NS4_14ResidualFusionEJEEENS4_15FmhaFwdEpilogueIS6_fNS8_IJNS9_ILi64EEESB_SA_EEEEENS2_23IndividualTileSchedulerEJEEEEEvNT_6ParamsE)
	.align		4
        /*000c*/ 	.word	index@(__assertfail)
	.align		4
        /*0010*/ 	.word	0x00000000
	.align		4
        /*0014*/ 	.word	0xfffffffe
	.align		4
        /*0018*/ 	.word	0x00000000
	.align		4
        /*001c*/ 	.word	0xfffffffd
	.align		4
        /*0020*/ 	.word	0x00000000
	.align		4
        /*0024*/ 	.word	0xfffffffc


//--------------------- .nv.constant4             --------------------------
	.section	.nv.constant4,"a",@progbits
	.align	8
	.align		8
.nv.constant4:
        /*0000*/ 	.dword	__assertfail
	.align		8
        /*0008*/ 	.dword	__unnamed_1
	.align		8
        /*0010*/ 	.dword	__unnamed_2
	.align		8
        /*0018*/ 	.dword	_ZN39_INTERNAL_9f58e1ac_4_k_cu_517dbaa4_31024cuda3std3__45__cpo5beginE
	.align		8
        /*0020*/ 	.dword	_ZN39_INTERNAL_9f58e1ac_4_k_cu_517dbaa4_31024cuda3std3__45__cpo3endE
	.align		8
        /*0028*/ 	.dword	_ZN39_INTERNAL_9f58e1ac_4_k_cu_517dbaa4_31024cuda3std3__45__cpo6cbeginE
	.align		8
        /*0030*/ 	.dword	_ZN39_INTERNAL_9f58e1ac_4_k_cu_517dbaa4_31024cuda3std3__45__cpo4cendE
	.align		8
        /*0038*/ 	.dword	_ZN39_INTERNAL_9f58e1ac_4_k_cu_517dbaa4_31024cuda3std3__441_GLOBAL__N__9f58e1ac_4_k_cu_517dbaa4_31026ignoreE
	.align		8
        /*0040*/ 	.dword	_ZN39_INTERNAL_9f58e1ac_4_k_cu_517dbaa4_31024cuda3std3__419piecewise_constructE
	.align		8
        /*0048*/ 	.dword	_ZN39_INTERNAL_9f58e1ac_4_k_cu_517dbaa4_31024cuda3std3__48in_placeE
	.align		8
        /*0050*/ 	.dword	_ZN39_INTERNAL_9f58e1ac_4_k_cu_517dbaa4_31024cuda3std6ranges3__45__cpo4swapE
	.align		8
        /*0058*/ 	.dword	_ZN39_INTERNAL_9f58e1ac_4_k_cu_517dbaa4_31024cuda3std6ranges3__45__cpo9iter_moveE
	.align		8
        /*0060*/ 	.dword	_ZN39_INTERNAL_9f58e1ac_4_k_cu_517dbaa4_31024cute7productE
	.align		8
        /*0068*/ 	.dword	_ZN39_INTERNAL_9f58e1ac_4_k_cu_517dbaa4_31024cute1_E
	.align		8
        /*0070*/ 	.dword	$str$24
	.align		8
        /*0078*/ 	.dword	$str$25


//--------------------- .text._ZN7cutlass13device_kernelINS_4fmha6kernel28FmhaKernelTmaWarpSpecializedINS1_10collective30FmhaMainloopTmaWarpSpecializedINS_6half_tEffN4cute5tupleIJNS7_1CILi128EEESA_NS9_ILi192EEEEEENS8_IJiNS9_ILi1EEENS8_IJiiEEEEEESF_SF_NS4_14ResidualFusionEJEEENS4_15FmhaFwdEpilogueIS6_fNS8_IJNS9_ILi64EEESB_SA_EEEEENS2_23IndividualTileSchedulerEJEEEEEvNT_6ParamsE --------------------------
	.section	.text._ZN7cutlass13device_kernelINS_4fmha6kernel28FmhaKernelTmaWarpSpecializedINS1_10collective30FmhaMainloopTmaWarpSpecializedINS_6half_tEffN4cute5tupleIJNS7_1CILi128EEESA_NS9_ILi192EEEEEENS8_IJiNS9_ILi1EEENS8_IJiiEEEEEESF_SF_NS4_14ResidualFusionEJEEENS4_15FmhaFwdEpilogueIS6_fNS8_IJNS9_ILi64EEESB_SA_EEEEENS2_23IndividualTileSchedulerEJEEEEEvNT_6ParamsE,"ax",@progbits
	.align	128
.text._ZN7cutlass13device_kernelINS_4fmha6kernel28FmhaKernelTmaWarpSpecializedINS1_10collective30FmhaMainloopTmaWarpSpecializedINS_6half_tEffN4cute5tupleIJNS7_1CILi128EEESA_NS9_ILi192EEEEEENS8_IJiNS9_ILi1EEENS8_IJiiEEEEEESF_SF_NS4_14ResidualFusionEJEEENS4_15FmhaFwdEpilogueIS6_fNS8_IJNS9_ILi64EEESB_SA_EEEEENS2_23IndividualTileSchedulerEJEEEEEvNT_6ParamsE:
        .type           _ZN7cutlass13device_kernelINS_4fmha6kernel28FmhaKernelTmaWarpSpecializedINS1_10collective30FmhaMainloopTmaWarpSpecializedINS_6half_tEffN4cute5tupleIJNS7_1CILi128EEESA_NS9_ILi192EEEEEENS8_IJiNS9_ILi1EEENS8_IJiiEEEEEESF_SF_NS4_14ResidualFusionEJEEENS4_15FmhaFwdEpilogueIS6_fNS8_IJNS9_ILi64EEESB_SA_EEEEENS2_23IndividualTileSchedulerEJEEEEEvNT_6ParamsE,@function
        .size           _ZN7cutlass13device_kernelINS_4fmha6kernel28FmhaKernelTmaWarpSpecializedINS1_10collective30FmhaMainloopTmaWarpSpecializedINS_6half_tEffN4cute5tupleIJNS7_1CILi128EEESA_NS9_ILi192EEEEEENS8_IJiNS9_ILi1EEENS8_IJiiEEEEEESF_SF_NS4_14ResidualFusionEJEEENS4_15FmhaFwdEpilogueIS6_fNS8_IJNS9_ILi64EEESB_SA_EEEEENS2_23IndividualTileSchedulerEJEEEEEvNT_6ParamsE,(.L_x_127 - _ZN7cutlass13device_kernelINS_4fmha6kernel28FmhaKernelTmaWarpSpecializedINS1_10collective30FmhaMainloopTmaWarpSpecializedINS_6half_tEffN4cute5tupleIJNS7_1CILi128EEESA_NS9_ILi192EEEEEENS8_IJiNS9_ILi1EEENS8_IJiiEEEEEESF_SF_NS4_14ResidualFusionEJEEENS4_15FmhaFwdEpilogueIS6_fNS8_IJNS9_ILi64EEESB_SA_EEEEENS2_23IndividualTileSchedulerEJEEEEEvNT_6ParamsE)
        .other          _ZN7cutlass13device_kernelINS_4fmha6kernel28FmhaKernelTmaWarpSpecializedINS1_10collective30FmhaMainloopTmaWarpSpecializedINS_6half_tEffN4cute5tupleIJNS7_1CILi128EEESA_NS9_ILi192EEEEEENS8_IJiNS9_ILi1EEENS8_IJiiEEEEEESF_SF_NS4_14ResidualFusionEJEEENS4_15FmhaFwdEpilogueIS6_fNS8_IJNS9_ILi64EEESB_SA_EEEEENS2_23IndividualTileSchedulerEJEEEEEvNT_6ParamsE,@"STO_CUDA_ENTRY STV_DEFAULT"
_ZN7cutlass13device_kernelINS_4fmha6kernel28FmhaKernelTmaWarpSpecializedINS1_10collective30FmhaMainloopTmaWarpSpecializedINS_6half_tEffN4cute5tupleIJNS7_1CILi128EEESA_NS9_ILi192EEEEEENS8_IJiNS9_ILi1EEENS8_IJiiEEEEEESF_SF_NS4_14ResidualFusionEJEEENS4_15FmhaFwdEpilogueIS6_fNS8_IJNS9_ILi64EEESB_SA_EEEEENS2_23IndividualTileSchedulerEJEEEEEvNT_6ParamsE:
[----:B------:R-:W1:Y:S01]  /*0000*/  LDC R1, c[0x0][0x28] ;  /* 0x00000a00ff017b82 */ /* 0x000e620000000800 */
[----:B------:R-:W2:Y:S01]  /*0010*/  S2R R0, SR_TID.X ;  /* 0x0000000000007919 */ /* 0x000ea20000002100 */
[----:B------:R-:W-:Y:S01]  /*0020*/  ELECT P1, URZ, PT ;  /* 0x00000000003f782f */ /* 0x000fe20003820000 */
[----:B------:R-:W-:Y:S01]  /*0030*/  BSSY B0, `(.L_x_0) ;  /* 0x0000017000007945 */ /* 0x000fe20003800000 */
[----:B--2---:R-:W-:-:S05]  /*0040*/  SHF.R.U32.HI R3, RZ, 0x5, R0 ;  /* 0x00000005ff037819 */ /* 0x004fca0000011600 */
[----:B------:R-:W2:Y:S02]  /*0050*/  SHFL.IDX PT, R2, R3, RZ, 0x1f ;  /* 0x00001fff03027589 */ /* 0x000ea400000e0000 */
[----:B--2---:R-:W-:Y:S02]  /*0060*/  R2UR UR4, R2 ;  /* 0x00000000020472ca */ /* 0x004fe400000e0000 */
[----:B------:R-:W-:-:S06]  /*0070*/  SHF.R.U32.HI R2, RZ, 0x7, R0 ;  /* 0x00000007ff027819 */ /* 0x000fcc0000011600 */
[----:B------:R-:W2:Y:S05]  /*0080*/  SHFL.IDX PT, R2, R2, RZ, 0x1f ;  /* 0x00001fff02027589 */ /* 0x000eaa00000e0000 */
[----:B------:R-:W-:Y:S02]  /*0090*/  USHF.R.S32.HI UR5, URZ, 0x1f, UR4 ;  /* 0x0000001f3f057899 */ /* 0x000fe40008011404 */
[----:B------:R-:W-:Y:S02]  /*00a0*/  ISETP.NE.OR P0, PT, RZ, UR4, !P1 ;  /* 0x00000004ff007c0c */ /* 0x000fe4000cf05670 */
[----:B------:R-:W-:-:S04]  /*00b0*/  ULEA.HI UR5, UR5, UR4, URZ, 0x2 ;  /* 0x0000000405057291 */ /* 0x000fc8000f8f103f */
[----:B------:R-:W-:-:S04]  /*00c0*/  ULOP3.LUT UR5, UR5, 0xfffffffc, URZ, 0xc0, !UPT ;  /* 0xfffffffc05057892 */ /* 0x000fc8000f8ec03f */
[----:B------:R-:W-:-:S03]  /*00d0*/  UIADD3 UR8, UR4, -UR5, URZ ;  /* 0x8000000504087290 */ /* 0x000fc6000fffe03f */
[----:B-1----:R-:W-:Y:S09]  /*00e0*/  @P0 BRA `(.L_x_1) ;  /* 0x00000000002c0947 */ /* 0x002ff20003800000 */
[----:B------:R-:W-:Y:S02]  /*00f0*/  ULDC.64 UR4, c[0x0][0x198] ;  /* 0x0000660000047ab9 */ /* 0x000fe40000000a00 */
[----:B------:R-:W-:Y:S02]  /*0100*/  UIADD3 UR6, UP0, UR4, 0xf0, URZ ;  /* 0x000000f004067890 */ /* 0x000fe4000ff1e03f */
[----:B------:R-:W-:Y:S02]  /*0110*/  UIADD3 UR10, UP1, UR4, 0x1f0, URZ ;  /* 0x000001f0040a7890 */ /* 0x000fe4000ff3e03f */
[----:B------:R-:W-:Y:S02]  /*0120*/  UIADD3 UR4, UP2, UR4, 0x2f0, URZ ;  /* 0x000002f004047890 */ /* 0x000fe4000ff5e03f */
[----:B------:R-:W-:Y:S02]  /*0130*/  UIADD3.X UR7, URZ, UR5, URZ, UP0, !UPT ;  /* 0x000000053f077290 */ /* 0x000fe400087fe43f */
[----:B------:R-:W-:-:S02]  /*0140*/  UIADD3.X UR11, URZ, UR5, URZ, UP1, !UPT ;  /* 0x000000053f0b7290 */ /* 0x000fc40008ffe43f */
[----:B------:R-:W-:-:S05]  /*0150*/  UIADD3.X UR5, URZ, UR5, URZ, UP2, !UPT ;  /* 0x000000053f057290 */ /* 0x000fca00097fe43f */
[----:B------:R1:W-:Y:S02]  /*0160*/  UTMACCTL.PF [UR6] ;  /* 0x00000000060079b9 */ /* 0x0003e40008040000 */
[----:B------:R1:W-:Y:S02]  /*0170*/  UTMACCTL.PF [UR10] ;  /* 0x000000000a0079b9 */ /* 0x0003e40008040000 */
[----:B------:R1:W-:Y:S02]  /*0180*/  UTMACCTL.PF [UR4] ;  /* 0x00000000040079b9 */ /* 0x0003e40008040000 */
[----:B-1----:R-:W-:Y:S01]  /*0190*/  NOP ;  /* 0x0000000000007918 */ /* 0x002fe20000000000 */
.L_x_1:
[----:B------:R-:W-:Y:S05]  /*01a0*/  BSYNC B0 ;  /* 0x0000000000007941 */ /* 0x000fea0003800000 */
.L_x_0:
[----:B------:R-:W1:Y:S01]  /*01b0*/  SHFL.IDX PT, R4, R3, RZ, 0x1f ;  /* 0x00001fff03047589 */ /* 0x000e6200000e0000 */
[----:B--2---:R-:W-:Y:S01]  /*01c0*/  R2UR UR4, R2 ;  /* 0x00000000020472ca */ /* 0x004fe200000e0000 */
[----:B------:R-:W-:-:S12]  /*01d0*/  UISETP.NE.AND UP0, UPT, UR8, 0x1, UPT ;  /* 0x000000010800788c */ /* 0x000fd8000bf05270 */
[----:B------:R-:W-:Y:S02]  /*01e0*/  UIADD3 UR10, UR4, -0x1, URZ ;  /* 0xffffffff040a7890 */ /* 0x000fe4000fffe03f */
[----:B------:R-:W-:Y:S01]  /*01f0*/  MOV R2, UR4 ;  /* 0x0000000400027c02 */ /* 0x000fe20008000f00 */
[----:B------:R-:W-:Y:S02]  /*0200*/  UISETP.EQ.AND UP0, UPT, UR4, URZ, !UP0 ;  /* 0x0000003f0400728c */ /* 0x000fe4000c702270 */
[----:B------:R-:W-:Y:S02]  /*0210*/  UISETP.GE.U32.AND UP1, UPT, UR10, 0x4, UPT ;  /* 0x000000040a00788c */ /* 0x000fe4000bf26070 */
[----:B------:R-:W-:Y:S01]  /*0220*/  USEL UR14, URZ, 0x1, !UP0 ;  /* 0x000000013f0e7887 */ /* 0x000fe2000c000000 */
[----:B-1----:R-:W-:-:S03]  /*0230*/  ISETP.NE.AND P0, PT, R4, RZ, PT ;  /* 0x000000ff0400720c */ /* 0x002fc60003f05270 */
[----:B------:R-:W-:-:S10]  /*0240*/  USEL UR14, UR14, 0x2, UP1 ;  /* 0x000000020e0e7887 */ /* 0x000fd40008800000 */
[----:B------:R-:W-:Y:S05]  /*0250*/  @P0 BRA `(.L_x_2) ;  /* 0x0000000000480947 */ /* 0x000fea0003800000 */
[----:B------:R-:W1:Y:S01]  /*0260*/  S2UR UR9, SR_CgaCtaId ;  /* 0x00000000000979c3 */ /* 0x000e620000008800 */
[----:B------:R-:W-:Y:S01]  /*0270*/  UMOV UR4, 0x400 ;  /* 0x0000040000047882 */ /* 0x000fe20000000000 */
[----:B------:R-:W-:Y:S01]  /*0280*/  UMOV UR5, 0x1 ;  /* 0x0000000100057882 */ /* 0x000fe20000000000 */
[----:B------:R-:W-:Y:S01]  /*0290*/  UMOV UR6, 0x80 ;  /* 0x0000008000067882 */ /* 0x000fe20000000000 */
[----:B------:R-:W-:Y:S01]  /*02a0*/  ELECT P0, URZ, PT ;  /* 0x00000000003f782f */ /* 0x000fe20003800000 */
[----:B------:R-:W-:-:S04]  /*02b0*/  UIADD3 UR6, -UR6, 0x100000, URZ ;  /* 0x0010000006067890 */ /* 0x000fc8000fffe13f */
[----:B------:R-:W-:Y:S02]  /*02c0*/  USHF.L.U32 UR7, UR6, 0xb, URZ ;  /* 0x0000000b06077899 */ /* 0x000fe4000800063f */
[----:B------:R-:W-:Y:S02]  /*02d0*/  USHF.L.U32 UR6, UR6, 0x1, URZ ;  /* 0x0000000106067899 */ /* 0x000fe4000800063f */
[----:B-1----:R-:W-:Y:S02]  /*02e0*/  ULEA UR9, UR9, UR4, 0x18 ;  /* 0x0000000409097291 */ /* 0x002fe4000f8ec03f */
[----:B------:R-:W-:-:S04]  /*02f0*/  UIADD3 UR4, -UR5, 0x100000, URZ ;  /* 0x0010000005047890 */ /* 0x000fc8000fffe13f */
[----:B------:R-:W-:Y:S02]  /*0300*/  USHF.L.U32 UR5, UR4, 0xb, URZ ;  /* 0x0000000b04057899 */ /* 0x000fe4000800063f */
[----:B------:R-:W-:Y:S01]  /*0310*/  USHF.L.U32 UR4, UR4, 0x1, URZ ;  /* 0x0000000104047899 */ /* 0x000fe2000800063f */
[----:B------:R-:W1:Y:S11]  /*0320*/  FENCE.VIEW.ASYNC.S ;  /* 0x00000000000073c6 */ /* 0x000e760000000000 */
[----:B-1----:R1:W2:Y:S01]  /*0330*/  SYNCS.EXCH.64 URZ, [UR9+0x48050], UR4 ;  /* 0x04805004093f75b2 */ /* 0x0022a20008000100 */
[----:B------:R1:W3:Y:S01]  /*0340*/  SYNCS.EXCH.64 URZ, [UR9+0x48060], UR6 ;  /* 0x04806006093f75b2 */ /* 0x0002e20008000100 */
[----:B------:R1:W4:Y:S01]  /*0350*/  SYNCS.EXCH.64 URZ, [UR9+0x48058], UR4 ;  /* 0x04805804093f75b2 */ /* 0x0003220008000100 */
[----:B------:R1:W1:Y:S01]  /*0360*/  SYNCS.EXCH.64 URZ, [UR9+0x48068], UR6 ;  /* 0x04806806093f75b2 */ /* 0x0002620008000100 */
[----:B------:R-:W-:Y:S01]  /*0370*/  NOP ;  /* 0x0000000000007918 */ /* 0x000fe20000000000 */
.L_x_2:
[----:B------:R-:W5:Y:S01]  /*0380*/  SHFL.IDX PT, R4, R3, RZ, 0x1f ;  /* 0x00001fff03047589 */ /* 0x000f6200000e0000 */
[----:B------:R-:W-:Y:S01]  /*0390*/  NOP ;  /* 0x0000000000007918 */ /* 0x000fe20000000000 */
[----:B-----5:R-:W-:-:S13]  /*03a0*/  ISETP.NE.AND P0, PT, R4, RZ, PT ;  /* 0x000000ff0400720c */ /* 0x020fda0003f05270 */
[----:B------:R-:W-:Y:S05]  /*03b0*/  @P0 BRA `(.L_x_3) ;  /* 0x0000000000600947 */ /* 0x000fea0003800000 */
[----:B-1----:R-:W1:Y:S01]  /*03c0*/  S2UR UR5, SR_CgaCtaId ;  /* 0x00000000000579c3 */ /* 0x002e620000008800 */
[----:B------:R-:W-:Y:S01]  /*03d0*/  UMOV UR4, 0x400 ;  /* 0x0000040000047882 */ /* 0x000fe20000000000 */
[----:B------:R-:W-:Y:S01]  /*03e0*/  UMOV UR6, 0x1 ;  /* 0x0000000100067882 */ /* 0x000fe20000000000 */
[----:B------:R-:W-:Y:S01]  /*03f0*/  UMOV UR11, 0x100 ;  /* 0x00000100000b7882 */ /* 0x000fe20000000000 */
[----:B------:R-:W-:-:S04]  /*0400*/  UIADD3 UR6, -UR6, 0x100000, URZ ;  /* 0x0010000006067890 */ /* 0x000fc8000fffe13f */
[----:B------:R-:W-:Y:S02]  /*0410*/  USHF.L.U32 UR7, UR6, 0xb, URZ ;  /* 0x0000000b06077899 */ /* 0x000fe4000800063f */
[----:B------:R-:W-:Y:S01]  /*0420*/  USHF.L.U32 UR6, UR6, 0x1, URZ ;  /* 0x0000000106067899 */ /* 0x000fe2000800063f */
[----:B------:R-:W-:Y:S01]  /*0430*/  ELECT P0, URZ, PT ;  /* 0x00000000003f782f */ /* 0x000fe20003800000 */
[----:B-1----:R-:W-:Y:S02]  /*0440*/  ULEA UR9, UR5, UR4, 0x18 ;  /* 0x0000000405097291 */ /* 0x002fe4000f8ec03f */
[----:B------:R-:W-:-:S04]  /*0450*/  UIADD3 UR4, -UR11, 0x100000, URZ ;  /* 0x001000000b047890 */ /* 0x000fc8000fffe13f */
[----:B------:R-:W-:Y:S02]  /*0460*/  USHF.L.U32 UR5, UR4, 0xb, URZ ;  /* 0x0000000b04057899 */ /* 0x000fe4000800063f */
[----:B------:R-:W-:Y:S01]  /*0470*/  USHF.L.U32 UR4, UR4, 0x1, URZ ;  /* 0x0000000104047899 */ /* 0x000fe2000800063f */
[----:B------:R-:W1:Y:S03]  /*0480*/  FENCE.VIEW.ASYNC.S ;  /* 0x00000000000073c6 */ /* 0x000e660000000000 */
[----:B-1----:R1:W1:Y:S08]  /*0490*/  SYNCS.EXCH.64 URZ, [UR9+0x48000], UR6 ;  /* 0x04800006093f75b2 */ /* 0x0022700008000100 */
[----:B------:R1:W1:Y:S01]  /*04a0*/  SYNCS.EXCH.64 URZ, [UR9+0x48028], UR4 ;  /* 0x04802804093f75b2 */ /* 0x0002620008000100 */
        /* <DEDUP_REMOVED lines=8> */
[----:B------:R-:W-:Y:S01]  /*0530*/  NOP ;  /* 0x0000000000007918 */ /* 0x000fe20000000000 */
.L_x_3:
        /* <DEDUP_REMOVED lines=21> */
[----:B------:R-:W-:Y:S01]  /*0690*/  NOP ;  /* 0x0000000000007918 */ /* 0x000fe20000000000 */
.L_x_4:
[----:B------:R-:W5:Y:S01]  /*06a0*/  SHFL.IDX PT, R4, R3, RZ, 0x1f ;  /* 0x00001fff03047589 */ /* 0x000f6200000e0000 */
[----:B------:R-:W-:Y:S01]  /*06b0*/  ELECT P0, URZ, PT ;  /* 0x00000000003f782f */ /* 0x000fe20003800000 */
[----:B------:R-:W-:Y:S01]  /*06c0*/  NOP ;  /* 0x0000000000007918 */ /* 0x000fe20000000000 */
[----:B-1----:R-:W-:Y:S02]  /*06d0*/  UMOV UR4, 0x80 ;  /* 0x0000008000047882 */ /* 0x002fe40000000000 */
[C---:B-----5:R-:W-:Y:S02]  /*06e0*/  ISETP.NE.OR P0, PT, R4.reuse, RZ, !P0 ;  /* 0x000000ff0400720c */ /* 0x060fe40004705670 */
[----:B------:R-:W-:-:S11]  /*06f0*/  ISETP.NE.AND P2, PT, R4, RZ, PT ;  /* 0x000000ff0400720c */ /* 0x000fd60003f45270 */
[----:B------:R-:W-:Y:S01]  /*0700*/  VOTEU.ALL UP0, P0 ;  /* 0x00000000003f7886 */ /* 0x000fe20000000000 */
[----:B------:R-:W-:Y:S01]  /*0710*/  VOTEU.ALL UP2, P0 ;  /* 0x00000000003f7886 */ /* 0x000fe20000040000 */
[----:B------:R-:W-:Y:S01]  /*0720*/  VOTEU.ALL UP3, P0 ;  /* 0x00000000003f7886 */ /* 0x000fe20000060000 */
[----:B------:R-:W-:Y:S02]  /*0730*/  VOTEU.ALL UP4, P0 ;  /* 0x00000000003f7886 */ /* 0x000fe40000080000 */
[----:B------:R-:W1:Y:S01]  /*0740*/  @!UP0 S2UR UR7, SR_CgaCtaId ;  /* 0x00000000000789c3 */ /* 0x000e620000008800 */
[----:B------:R-:W-:Y:S01]  /*0750*/  @!UP0 UMOV UR6, 0x400 ;  /* 0x0000040000068882 */ /* 0x000fe20000000000 */
[----:B------:R-:W-:-:S04]  /*0760*/  @!UP0 UIADD3 UR4, -UR4, 0x100000, URZ ;  /* 0x0010000004048890 */ /* 0x000fc8000fffe13f */
[----:B------:R-:W-:Y:S02]  /*0770*/  @!UP0 USHF.L.U32 UR5, UR4, 0xb, URZ ;  /* 0x0000000b04058899 */ /* 0x000fe4000800063f */
[----:B------:R-:W-:Y:S02]  /*0780*/  @!UP0 USHF.L.U32 UR4, UR4, 0x1, URZ ;  /* 0x0000000104048899 */ /* 0x000fe4000800063f */
[----:B-1----:R-:W-:Y:S01]  /*0790*/  @!UP0 ULEA UR6, UR7, UR6, 0x18 ;  /* 0x0000000607068291 */ /* 0x002fe2000f8ec03f */
[----:B------:R-:W-:Y:S01]  /*07a0*/  VOTEU.ALL UP0, P0 ;  /* 0x00000000003f7886 */ /* 0x000fe20000000000 */
[----:B------:R-:W1:Y:S10]  /*07b0*/  FENCE.VIEW.ASYNC.S ;  /* 0x00000000000073c6 */ /* 0x000e740000000000 */
[----:B-1----:R1:W1:Y:S01]  /*07c0*/  @!UP0 SYNCS.EXCH.64 URZ, [UR6+0x48090], UR4 ;  /* 0x04809004063f85b2 */ /* 0x0022620008000100 */
[----:B------:R1:W1:Y:S01]  /*07d0*/  @!UP2 SYNCS.EXCH.64 URZ, [UR6+0x48098], UR4 ;  /* 0x04809804063fa5b2 */ /* 0x0002620008000100 */
[----:B------:R1:W1:Y:S01]  /*07e0*/  @!UP3 SYNCS.EXCH.64 URZ, [UR6+0x480a0], UR4 ;  /* 0x0480a004063fb5b2 */ /* 0x0002620008000100 */
[----:B------:R1:W1:Y:S01]  /*07f0*/  @!UP4 SYNCS.EXCH.64 URZ, [UR6+0x480a8], UR4 ;  /* 0x0480a804063fc5b2 */ /* 0x0002620008000100 */
[----:B------:R-:W-:Y:S01]  /*0800*/  NOP ;  /* 0x0000000000007918 */ /* 0x000fe20000000000 */
[----:B------:R-:W-:Y:S05]  /*0810*/  @P2 BRA `(.L_x_5) ;  /* 0x0000000000582947 */ /* 0x000fea0003800000 */
[----:B-1----:R-:W1:Y:S01]  /*0820*/  S2UR UR5, SR_CgaCtaId ;  /* 0x00000000000579c3 */ /* 0x002e620000008800 */
[----:B------:R-:W-:Y:S01]  /*0830*/  UMOV UR4, 0x400 ;  /* 0x0000040000047882 */ /* 0x000fe20000000000 */
[----:B------:R-:W-:Y:S01]  /*0840*/  UMOV UR6, 0x20 ;  /* 0x0000002000067882 */ /* 0x000fe20000000000 */
[----:B------:R-:W-:Y:S01]  /*0850*/  UMOV UR7, 0x80 ;  /* 0x0000008000077882 */ /* 0x000fe20000000000 */
[----:B------:R-:W-:Y:S01]  /*0860*/  ELECT P0, URZ, PT ;  /* 0x00000000003f782f */ /* 0x000fe20003800000 */
[----:B-1----:R-:W-:Y:S02]  /*0870*/  ULEA UR9, UR5, UR4, 0x18 ;  /* 0x0000000405097291 */ /* 0x002fe4000f8ec03f */
[----:B------:R-:W-:-:S04]  /*0880*/  UIADD3 UR4, -UR6, 0x100000, URZ ;  /* 0x0010000006047890 */ /* 0x000fc8000fffe13f */
[----:B------:R-:W-:Y:S02]  /*0890*/  USHF.L.U32 UR5, UR4, 0xb, URZ ;  /* 0x0000000b04057899 */ /* 0x000fe4000800063f */
[----:B------:R-:W-:Y:S02]  /*08a0*/  USHF.L.U32 UR4, UR4, 0x1, URZ ;  /* 0x0000000104047899 */ /* 0x000fe4000800063f */
        /* <DEDUP_REMOVED lines=13> */
.L_x_5:
[----:B-1----:R-:W-:Y:S01]  /*0980*/  R2UR UR4, R2 ;  /* 0x00000000020472ca */ /* 0x002fe200000e0000 */
[----:B------:R-:W-:Y:S01]  /*0990*/  NOP ;  /* 0x0000000000007918 */ /* 0x000fe20000000000 */
[----:B------:R-:W-:Y:S01]  /*09a0*/  MOV R3, UR8 ;  /* 0x0000000800037c02 */ /* 0x000fe20008000f00 */
[----:B--234-:R-:W-:Y:S03]  /*09b0*/  BAR.SYNC.DEFER_BLOCKING 0x0 ;  /* 0x0000000000007b1d */ /* 0x01cfe60000010000 */
[----:B------:R-:W-:-:S07]  /*09c0*/  ISETP.EQ.AND P2, PT, R3, 0x1, P1 ;  /* 0x000000010300780c */ /* 0x000fce0000f42270 */
[----:B------:R-:W-:-:S13]  /*09d0*/  ISETP.NE.AND P0, PT, RZ, UR4, PT ;  /* 0x00000004ff007c0c */ /* 0x000fda000bf05270 */
[----:B------:R-:W-:Y:S05]  /*09e0*/  @!P0 BRA `(.L_x_6) ;  /* 0x000000cc00048947 */ /* 0x000fea0003800000 */
[----:B------:R-:W-:-:S06]  /*09f0*/  UISETP.GT.U32.AND UP0, UPT, UR10, 0x3, UPT ;  /* 0x000000030a00788c */ /* 0x000fcc000bf04070 */
[----:B------:R-:W-:-:S13]  /*0a00*/  PLOP3.LUT P0, PT, PT, PT, UP0, 0x80, 0x0 ;  /* 0x000000000000781c */ /* 0x000fda0003f0f008 */
[----:B------:R-:W-:Y:S05]  /*0a10*/  @P0 EXIT ;  /* 0x000000000000094d */ /* 0x000fea0003800000 */
.L_x_7:
[----:B------:R-:W-:-:S08]  /*0a20*/  NOP ;  /* 0x0000000000007918 */ /* 0x000fd00000000000 */
[----:B------:R-:W1:Y:S02]  /*0a30*/  USETMAXREG.TRY_ALLOC.CTAPOOL UP0, 0xf0 ;  /* 0x000000f0000079c8 */ /* 0x000e640008000600 */
[----:B-1----:R-:W-:-:S13]  /*0a40*/  PLOP3.LUT P0, PT, PT, PT, UP0, 0x80, 0x0 ;  /* 0x000000000000781c */ /* 0x002fda0003f0f008 */
[----:B------:R-:W-:Y:S05]  /*0a50*/  @!P0 BRA `(.L_x_7) ;  /* 0xfffffffc00f08947 */ /* 0x000fea000383ffff */
[----:B------:R-:W-:Y:S01]  /*0a60*/  R2UR UR4, R2 ;  /* 0x00000000020472ca */ /* 0x000fe200000e0000 */
[----:B------:R-:W1:Y:S01]  /*0a70*/  S2UR UR5, SR_CTAID.X ;  /* 0x00000000000579c3 */ /* 0x000e620000002500 */
[----:B------:R-:W-:-:S11]  /*0a80*/  UMOV UR15, URZ ;  /* 0x0000003f000f7c82 */ /* 0x000fd60008000000 */
[----:B------:R-:W-:-:S03]  /*0a90*/  UISETP.NE.AND UP0, UPT, UR4, 0x1, UPT ;  /* 0x000000010400788c */ /* 0x000fc6000bf05270 */
[----:B------:R-:W-:-:S03]  /*0aa0*/  UMOV UR4, URZ ;  /* 0x0000003f00047c82 */ /* 0x000fc60008000000 */
[----:B------:R-:W-:Y:S02]  /*0ab0*/  PLOP3.LUT P0, PT, PT, PT, UP0, 0x80, 0x0 ;  /* 0x000000000000781c */ /* 0x000fe40003f0f008 */
[----:B-1----:R-:W-:-:S11]  /*0ac0*/  MOV R3, UR5 ;  /* 0x0000000500037c02 */ /* 0x002fd60008000f00 */
[----:B------:R-:W-:Y:S05]  /*0ad0*/  @!P0 BRA `(.L_x_8) ;  /* 0x0000000000488947 */ /* 0x000fea0003800000 */
[----:B------:R-:W-:Y:S01]  /*0ae0*/  R2UR UR5, R2 ;  /* 0x00000000020572ca */ /* 0x000fe200000e0000 */
[----:B------:R-:W-:-:S12]  /*0af0*/  UMOV UR15, 0x1 ;  /* 0x00000001000f7882 */ /* 0x000fd80000000000 */
[----:B------:R-:W-:-:S06]  /*0b00*/  UISETP.NE.AND UP0, UPT, UR5, 0x2, UPT ;  /* 0x000000020500788c */ /* 0x000fcc000bf05270 */
[----:B------:R-:W-:-:S13]  /*0b10*/  PLOP3.LUT P1, PT, PT, PT, UP0, 0x80, 0x0 ;  /* 0x000000000000781c */ /* 0x000fda0003f2f008 */
[----:B------:R-:W-:Y:S05]  /*0b20*/  @!P1 BRA `(.L_x_8) ;  /* 0x0000000000349947 */ /* 0x000fea0003800000 */
[----:B------:R-:W-:-:S13]  /*0b30*/  R2UR UR4, R2 ;  /* 0x00000000020472ca */ /* 0x000fda00000e0000 */
[----:B------:R-:W-:-:S06]  /*0b40*/  UISETP.NE.AND UP0, UPT, UR4, 0x3, UPT ;  /* 0x000000030400788c */ /* 0x000fcc000bf05270 */
[----:B------:R-:W-:-:S13]  /*0b50*/  PLOP3.LUT P1, PT, PT, PT, UP0, 0x80, 0x0 ;  /* 0x000000000000781c */ /* 0x000fda0003f2f008 */
[----:B------:R-:W-:Y:S05]  /*0b60*/  @!P1 BRA `(.L_x_9) ;  /* 0x00000000001c9947 */ /* 0x000fea0003800000 */
[----:B------:R-:W-:-:S13]  /*0b70*/  R2UR UR4, R2 ;  /* 0x00000000020472ca */ /* 0x000fda00000e0000 */
[----:B------:R-:W-:-:S11]  /*0b80*/  UISETP.NE.AND UP0, UPT, UR4, 0x4, UPT ;  /* 0x000000040400788c */ /* 0x000fd6000bf05270 */
[----:B------:R-:W-:Y:S01]  /*0b90*/  @!UP0 UMOV UR4, 0x1 ;  /* 0x0000000100048882 */ /* 0x000fe20000000000 */
[----:B------:R-:W-:Y:S01]  /*0ba0*/  @!UP0 UMOV UR15, 0x1 ;  /* 0x00000001000f8882 */ /* 0x000fe20000000000 */
[----:B------:R-:W-:Y:S01]  /*0bb0*/  @UP0 UMOV UR4, URZ ;  /* 0x0000003f00040c82 */ /* 0x000fe20008000000 */
[----:B------:R-:W-:Y:S01]  /*0bc0*/  @UP0 UMOV UR15, URZ ;  /* 0x0000003f000f0c82 */ /* 0x000fe20008000000 */
[----:B------:R-:W-:Y:S05]  /*0bd0*/  BRA `(.L_x_8) ;  /* 0x0000000000087947 */ /* 0x000fea0003800000 */
.L_x_9:
[----:B------:R-:W-:Y:S01]  /*0be0*/  UMOV UR4, 0x1 ;  /* 0x0000000100047882 */ /* 0x000fe20000000000 */
[----:B------:R-:W-:-:S05]  /*0bf0*/  UMOV UR15, URZ ;  /* 0x0000003f000f7c82 */ /* 0x000fca0008000000 */
.L_x_8:
[----:B------:R-:W-:Y:S05]  /*0c00*/  @!P0 BRA `(.L_x_10) ;  /* 0x0000000000608947 */ /* 0x000fea0003800000 */
[----:B------:R-:W-:-:S13]  /*0c10*/  R2UR UR5, R2 ;  /* 0x00000000020572ca */ /* 0x000fda00000e0000 */
        /* <DEDUP_REMOVED lines=10> */
[----:B------:R-:W-:Y:S05]  /*0cc0*/  @P0 BRA `(.L_x_13) ;  /* 0x00000000003c0947 */ /* 0x000fea0003800000 */
[----:B------:R-:W-:-:S13]  /*0cd0*/  R2UR UR5, R3 ;  /* 0x00000000030572ca */ /* 0x000fda00000e0000 */
[----:B------:R-:W-:-:S06]  /*0ce0*/  ULEA UR5, UR5, 0x3, 0x1 ;  /* 0x0000000305057891 */ /* 0x000fcc000f8e083f */
[----:B------:R-:W-:Y:S01]  /*0cf0*/  MOV R3, UR5 ;  /* 0x0000000500037c02 */ /* 0x000fe20008000f00 */
[----:B------:R-:W-:Y:S06]  /*0d00*/  BRA `(.L_x_13) ;  /* 0x00000000002c7947 */ /* 0x000fec0003800000 */
.L_x_12:
[----:B------:R-:W-:-:S13]  /*0d10*/  R2UR UR5, R3 ;  /* 0x00000000030572ca */ /* 0x000fda00000e0000 */
[----:B------:R-:W-:-:S06]  /*0d20*/  ULEA UR5, UR5, 0x2, 0x1 ;  /* 0x0000000205057891 */ /* 0x000fcc000f8e083f */
[----:B------:R-:W-:Y:S01]  /*0d30*/  MOV R3, UR5 ;  /* 0x0000000500037c02 */ /* 0x000fe20008000f00 */
[----:B------:R-:W-:Y:S06]  /*0d40*/  BRA `(.L_x_13) ;  /* 0x00000000001c7947 */ /* 0x000fec0003800000 */
.L_x_11:
[----:B------:R-:W-:-:S13]  /*0d50*/  R2UR UR5, R3 ;  /* 0x00000000030572ca */ /* 0x000fda00000e0000 */
[----:B------:R-:W-:-:S06]  /*0d60*/  ULEA UR5, UR5, 0x1, 0x1 ;  /* 0x0000000105057891 */ /* 0x000fcc000f8e083f */
[----:B------:R-:W-:Y:S01]  /*0d70*/  MOV R3, UR5 ;  /* 0x0000000500037c02 */ /* 0x000fe20008000f00 */
[----:B------:R-:W-:Y:S06]  /*0d80*/  BRA `(.L_x_13) ;  /* 0x00000000000c7947 */ /* 0x000fec0003800000 */
.L_x_10:
[----:B------:R-:W-:-:S13]  /*0d90*/  R2UR UR5, R3 ;  /* 0x00000000030572ca */ /* 0x000fda00000e0000 */
[----:B------:R-:W-:-:S06]  /*0da0*/  USHF.L.U32 UR5, UR5, 0x1, URZ ;  /* 0x0000000105057899 */ /* 0x000fcc000800063f */
[----:B------:R-:W-:-:S07]  /*0db0*/  MOV R3, UR5 ;  /* 0x0000000500037c02 */ /* 0x000fce0008000f00 */
.L_x_13:
[----:B------:R-:W-:-:S04]  /*0dc0*/  ULOP3.LUT UR5, UR14, 0x1, URZ, 0xfc, !UPT ;  /* 0x000000010e057892 */ /* 0x000fc8000f8efc3f */
[----:B------:R-:W-:-:S06]  /*0dd0*/  UISETP.NE.AND UP0, UPT, UR5, 0x3, UPT ;  /* 0x000000030500788c */ /* 0x000fcc000bf05270 */
[----:B------:R-:W-:-:S13]  /*0de0*/  PLOP3.LUT P0, PT, PT, PT, UP0, 0x80, 0x0 ;  /* 0x000000000000781c */ /* 0x000fda0003f0f008 */
[----:B------:R-:W-:Y:S05]  /*0df0*/  @!P0 BRA `(.L_x_14) ;  /* 0x0000000000048947 */ /* 0x000fea0003800000 */
[----:B------:R-:W-:Y:S01]  /*0e00*/  BPT.TRAP 0x1 ;  /* 0x000000040000795c */ /* 0x000fe20000300000 */
.L_x_14:
[----:B------:R-:W1:Y:S01]  /*0e10*/  S2UR UR5, SR_CgaCtaId ;  /* 0x00000000000579c3 */ /* 0x000e620000008800 */
[----:B------:R-:W-:Y:S01]  /*0e20*/  UMOV UR58, 0x400 ;  /* 0x00000400003a7882 */ /* 0x000fe20000000000 */
[----:B------:R-:W-:Y:S02]  /*0e30*/  MOV R4, UR4 ;  /* 0x0000000400047c02 */ /* 0x000fe40008000f00 */
[----:B------:R-:W-:Y:S02]  /*0e40*/  SHF.R.S32.HI R5, RZ, 0x1f, R0 ;  /* 0x0000001fff057819 */ /* 0x000fe40000011400 */
[----:B------:R-:W-:Y:S02]  /*0e50*/  SHF.L.U32 R4, R4, 0x1f, RZ ;  /* 0x0000001f04047819 */ /* 0x000fe400000006ff */
[----:B------:R-:W-:-:S04]  /*0e60*/  LEA.HI R5, R5, R0, RZ, 0x7 ;  /* 0x0000000005057211 */ /* 0x000fc800078f38ff */
[----:B------:R-:W-:-:S04]  /*0e70*/  LOP3.LUT R5, R5, 0xffffff80, RZ, 0xc0, !PT ;  /* 0xffffff8005057812 */ /* 0x000fc800078ec0ff */
[----:B------:R-:W-:-:S04]  /*0e80*/  IADD3 R5, -R5, R0, RZ ;  /* 0x0000000005057210 */ /* 0x000fc80007ffe1ff */
[----:B------:R-:W-:Y:S01]  /*0e90*/  SHF.R.S32.HI R0, RZ, 0x1f, R5 ;  /* 0x0000001fff007819 */ /* 0x000fe20000011405 */
[----:B-1----:R-:W-:-:S03]  /*0ea0*/  ULEA UR58, UR5, UR58, 0x18 ;  /* 0x0000003a053a7291 */ /* 0x002fc6000f8ec03f */
[----:B------:R-:W-:Y:S01]  /*0eb0*/  LEA.HI R0, R0, R5, RZ, 0x2 ;  /* 0x0000000500007211 */ /* 0x000fe200078f10ff */
[----:B------:R-:W-:-:S03]  /*0ec0*/  ULEA UR5, UR15, UR58, 0x3 ;  /* 0x0000003a0f057291 */ /* 0x000fc6000f8e183f */
[----:B------:R-:W-:-:S04]  /*0ed0*/  LOP3.LUT R0, R0, 0x7ffffffc, RZ, 0xc0, !PT ;  /* 0x7ffffffc00007812 */ /* 0x000fc800078ec0ff */
[----:B------:R-:W-:Y:S02]  /*0ee0*/  IADD3 R0, R5, -R0, RZ ;  /* 0x8000000005007210 */ /* 0x000fe40007ffe0ff */
[----:B------:R-:W1:Y:S02]  /*0ef0*/  SYNCS.PHASECHK.TRANS64.TRYWAIT P1, [UR5+0x48050], R4 ;  /* 0x04805004ff0075a7 */ /* 0x000e640008020145 */
[----:B-1----:R-:W-:Y:S05]  /*0f00*/  @!P1 BRA `(.L_x_15) ;  /* 0x000000dc00189947 */ /* 0x002fea0003800000 */
.L_x_109:
[----:B------:R-:W-:Y:S01]  /*0f10*/  SHF.L.U32 R6, R0, 0x1, RZ ;  /* 0x0000000100067819 */ /* 0x000fe200000006ff */
[----:B------:R-:W-:Y:S06]  /*0f20*/  @!P0 BRA `(.L_x_16) ;  /* 0x0000000000048947 */ /* 0x000fec0003800000 */
[----:B------:R-:W-:Y:S01]  /*0f30*/  BPT.TRAP 0x1 ;  /* 0x000000040000795c */ /* 0x000fe20000300000 */
.L_x_16:
[----:B------:R-:W-:Y:S01]  /*0f40*/  SHF.L.U32 R9, RZ, 0x1f, RZ ;  /* 0x0000001fff097819 */ /* 0x000fe200000006ff */
[----:B------:R-:W-:Y:S01]  /*0f50*/  UIADD3 UR11, UR58, 0x48090, URZ ;  /* 0x000480903a0b7890 */ /* 0x000fe2000fffe03f */
[----:B------:R-:W-:Y:S02]  /*0f60*/  ISETP.NE.AND P2, PT, RZ, UR10, PT ;  /* 0x0000000aff007c0c */ /* 0x000fe4000bf45270 */
[----:B------:R-:W2:Y:S02]  /*0f70*/  SYNCS.PHASECHK.TRANS64.TRYWAIT P1, [UR58+0x48000], R9 ;  /* 0x04800009ff0075a7 */ /* 0x000ea4000802017a */
[----:B--2---:R-:W-:Y:S09]  /*0f80*/  @!P1 BRA `(.L_x_17) ;  /* 0x000000dc00109947 */ /* 0x004ff20003800000 */
.L_x_110:
[----:B------:R-:W-:Y:S02]  /*0f90*/  R2UR UR4, R2 ;  /* 0x00000000020472ca */ /* 0x000fe400000e0000 */
[----:B--2---:R-:W-:-:S04]  /*0fa0*/  SEL R0, RZ, 0x1, P2 ;  /* 0x00000001ff007807 */ /* 0x004fc80001000000 */
[----:B-1----:R-:W-:-:S07]  /*0fb0*/  SHF.L.U32 R4, R0, 0x1f, RZ ;  /* 0x0000001f00047819 */ /* 0x002fce00000006ff */
[----:B------:R-:W-:-:S06]  /*0fc0*/  ULEA UR4, UR4, UR11, 0x3 ;  /* 0x0000000b04047291 */ /* 0x000fcc000f8e183f */
[----:B------:R-:W-:-:S03]  /*0fd0*/  MOV R0, UR4 ;  /* 0x0000000400007c02 */ /* 0x000fc60008000f00 */
[----:B------:R-:W1:Y:S02]  /*0fe0*/  SYNCS.PHASECHK.TRANS64.TRYWAIT P1, [UR4+-0x8], R4 ;  /* 0xfffff804ff0075a7 */ /* 0x000e640008020144 */
[----:B-1----:R-:W-:Y:S05]  /*0ff0*/  @!P1 BRA `(.L_x_18) ;  /* 0x000000dc000c9947 */ /* 0x002fea0003800000 */
.L_x_111:
[----:B------:R-:W-:Y:S01]  /*1000*/  USHF.R.U32.HI UR4, URZ, 0x4, UR58 ;  /* 0x000000043f047899 */ /* 0x000fe2000801163a */
[----:B------:R-:W-:Y:S01]  /*1010*/  WARPGROUP.ARRIVE ;  /* 0x00000000000079c5 */ /* 0x000fe20000000000 */
[----:B------:R-:W-:Y:S01]  /*1020*/  UIADD3 UR5, UR58, 0xc000, URZ ;  /* 0x0000c0003a057890 */ /* 0x000fe2000fffe03f */
[C---:B-1----:R-:W-:Y:S01]  /*1030*/  IADD3 R4, R6.reuse, 0x1, RZ ;  /* 0x0000000106047810 */ /* 0x042fe20007ffe0ff */
[----:B------:R-:W-:Y:S01]  /*1040*/  ULOP3.LUT UR4, UR4, 0x3fff, URZ, 0xc0, !UPT ;  /* 0x00003fff04047892 */ /* 0x000fe2000f8ec03f */
[C---:B------:R-:W-:Y:S01]  /*1050*/  IADD3 R5, R6.reuse, 0x8, RZ ;  /* 0x0000000806057810 */ /* 0x040fe20007ffe0ff */
[----:B------:R-:W-:Y:S01]  /*1060*/  USHF.R.U32.HI UR5, URZ, 0x4, UR5 ;  /* 0x000000043f057899 */ /* 0x000fe20008011605 */
[C---:B------:R-:W-:Y:S01]  /*1070*/  IADD3 R7, R6.reuse, 0x50, RZ ;  /* 0x0000005006077810 */ /* 0x040fe20007ffe0ff */
[----:B------:R-:W-:Y:S01]  /*1080*/  ULOP3.LUT UR4, UR4, 0x10000, URZ, 0xfc, !UPT ;  /* 0x0001000004047892 */ /* 0x000fe2000f8efc3f */
[C---:B------:R-:W-:Y:S01]  /*1090*/  IADD3 R10, R6.reuse, 0x68, RZ ;  /* 0x00000068060a7810 */ /* 0x040fe20007ffe0ff */
[----:B------:R-:W-:Y:S01]  /*10a0*/  ULOP3.LUT UR61, UR5, 0x3fff, URZ, 0xc0, !UPT ;  /* 0x00003fff053d7892 */ /* 0x000fe2000f8ec03f */
[----:B------:R-:W-:Y:S01]  /*10b0*/  IADD3 R11, R6, 0x69, RZ ;  /* 0x00000069060b7810 */ /* 0x000fe20007ffe0ff */
[----:B------:R-:W-:-:S02]  /*10c0*/  UIMAD UR15, UR15, 0x600, UR4 ;  /* 0x000006000f0f78a4 */ /* 0x000fc4000f8e0204 */
[----:B------:R-:W-:Y:S01]  /*10d0*/  ULOP3.LUT UR60, UR61, 0x10000, URZ, 0xfc, !UPT ;  /* 0x000100003d3c7892 */ /* 0x000fe2000f8efc3f */
[----:B------:R-:W-:Y:S01]  /*10e0*/  UMOV UR53, 0x40000040 ;  /* 0x4000004000357882 */ /* 0x000fe20000000000 */
[----:B------:R-:W-:Y:S01]  /*10f0*/  UMOV UR55, 0x40000040 ;  /* 0x4000004000377882 */ /* 0x000fe20000000000 */
[----:B------:R-:W-:Y:S02]  /*1100*/  UIADD3 UR8, UR15, 0x2, URZ ;  /* 0x000000020f087890 */ /* 0x000fe4000fffe03f */
[----:B------:R-:W-:Y:S02]  /*1110*/  UMOV UR52, UR15 ;  /* 0x0000000f00347c82 */ /* 0x000fe40008000000 */
[----:B------:R-:W-:Y:S01]  /*1120*/  UMOV UR54, UR60 ;  /* 0x0000003c00367c82 */ /* 0x000fe20008000000 */
[----:B------:R-:W-:Y:S01]  /*1130*/  UIADD3 UR6, UR60, 0x2, URZ ;  /* 0x000000023c067890 */ /* 0x000fe2000fffe03f */
[----:B------:R-:W-:Y:S01]  /*1140*/  HGMMA.64x128x16.F32 R24, gdesc[UR52], RZ, !UPT, gsb0 ;  /* 0x01e00000341879f0 */ /* 0x000fe2000c0008ff */
[----:B------:R-:W-:Y:S01]  /*1150*/  UMOV UR9, 0x40000040 ;  /* 0x4000004000097882 */ /* 0x000fe20000000000 */
[----:B------:R-:W-:Y:S01]  /*1160*/  UMOV UR4, UR8 ;  /* 0x0000000800047c82 */ /* 0x000fe20008000000 */
[----:B------:R-:W-:Y:S01]  /*1170*/  UMOV UR5, UR9 ;  /* 0x0000000900057c82 */ /* 0x000fe20008000000 */
[----:B------:R-:W-:Y:S01]  /*1180*/  UMOV UR7, 0x40000040 ;  /* 0x4000004000077882 */ /* 0x000fe20000000000 */
[----:B------:R-:W-:Y:S01]  /*1190*/  UIADD3 UR12, UR15, 0x4, URZ ;  /* 0x000000040f0c7890 */ /* 0x000fe2000fffe03f */
[----:B------:R-:W-:Y:S01]  /*11a0*/  UMOV UR13, 0x40000040 ;  /* 0x40000040000d7882 */ /* 0x000fe20000000000 */
[----:B------:R-:W-:-:S02]  /*11b0*/  UIADD3 UR16, UR15, 0x6, URZ ;  /* 0x000000060f107890 */ /* 0x000fc4000fffe03f */
[----:B------:R-:W-:Y:S01]  /*11c0*/  UIADD3 UR18, UR60, 0x6, URZ ;  /* 0x000000063c127890 */ /* 0x000fe2000fffe03f */
[----:B------:R-:W-:Y:S01]  /*11d0*/  UMOV UR17, 0x40000040 ;  /* 0x4000004000117882 */ /* 0x000fe20000000000 */
[----:B------:R-:W-:Y:S01]  /*11e0*/  UMOV UR19, 0x40000040 ;  /* 0x4000004000137882 */ /* 0x000fe20000000000 */
[----:B------:R-:W-:Y:S01]  /*11f0*/  UIADD3 UR20, UR15, 0x200, URZ ;  /* 0x000002000f147890 */ /* 0x000fe2000fffe03f */
        /* <DEDUP_REMOVED lines=15> */
[----:B------:R-:W-:-:S04]  /*12f0*/  USHF.L.U32 UR10, UR10, 0x3, URZ ;  /* 0x000000030a0a7899 */ /* 0x000fc8000800063f */
[----:B------:R-:W-:Y:S01]  /*1300*/  ULOP3.LUT UR10, UR10, 0x8, URZ, 0xc, !UPT ;  /* 0x000000080a0a7892 */ /* 0x000fe2000f8e0c3f */
[----:B------:R-:W-:Y:S02]  /*1310*/  WARPGROUP.DEPBAR.LE gsb0, 0x0 ;  /* 0x00008000000079c5 */ /* 0x000fe40000010000 */
[----:B------:R-:W-:-:S06]  /*1320*/  WARPGROUP.ARRIVE ;  /* 0x00000000000079c5 */ /* 0x000fcc0000000000 */
[----:B------:R-:W-:Y:S01]  /*1330*/  HGMMA.64x128x16.F32 R24, gdesc[UR4], R24, gsb0 ;  /* 0x01e00000041879f0 */ /* 0x000fe20008000818 */
[----:B------:R-:W-:Y:S01]  /*1340*/  UIADD3 UR6, UR60, 0x4, URZ ;  /* 0x000000043c067890 */ /* 0x000fe2000fffe03f */
[----:B------:R-:W-:Y:S01]  /*1350*/  UMOV UR4, UR12 ;  /* 0x0000000c00047c82 */ /* 0x000fe20008000000 */
[----:B------:R-:W-:Y:S01]  /*1360*/  UMOV UR5, UR13 ;  /* 0x0000000d00057c82 */ /* 0x000fe20008000000 */
[----:B------:R-:W-:Y:S01]  /*1370*/  UMOV UR7, 0x40000040 ;  /* 0x4000004000077882 */ /* 0x000fe20000000000 */
        /* <DEDUP_REMOVED lines=9> */
[----:B------:R-:W-:Y:S03]  /*1410*/  HGMMA.64x128x16.F32 R24, gdesc[UR16], R24, gsb0 ;  /* 0x01e00000101879f0 */ /* 0x000fe60008000818 */
[----:B------:R-:W-:Y:S02]  /*1420*/  WARPGROUP.DEPBAR.LE gsb0, 0x0 ;  /* 0x00008000000079c5 */ /* 0x000fe40000010000 */
[----:B------:R-:W-:-:S07]  /*1430*/  WARPGROUP.ARRIVE ;  /* 0x00000000000079c5 */ /* 0x000fce0000000000 */
        /* <DEDUP_REMOVED lines=50> */
[----:B------:R-:W-:Y:S01]  /*1760*/  ULDC UR4, c[0x0][0x28c] ;  /* 0x0000a30000047ab9 */ /* 0x000fe20000000800 */
[----:B------:R-:W-:Y:S01]  /*1770*/  ULDC UR5, c[0x0][0x28c] ;  /* 0x0000a30000057ab9 */ /* 0x000fe20000000800 */
[----:B------:R-:W-:Y:S01]  /*1780*/  ISETP.GE.AND P6, PT, R4, UR4, PT ;  /* 0x0000000404007c0c */ /* 0x000fe2000bfc6270 */
[----:B------:R-:W-:Y:S01]  /*1790*/  ULDC UR4, c[0x0][0x28c] ;  /* 0x0000a30000047ab9 */ /* 0x000fe20000000800 */
[----:B------:R-:W-:Y:S01]  /*17a0*/  IADD3 R4, R6, 0x9, RZ ;  /* 0x0000000906047810 */ /* 0x000fe20007ffe0ff */
[----:B------:R-:W-:Y:S01]  /*17b0*/  ULDC UR6, c[0x0][0x28c] ;  /* 0x0000a30000067ab9 */ /* 0x000fe20000000800 */
[----:B------:R-:W-:Y:S01]  /*17c0*/  ISETP.GE.AND P1, PT, R5, UR5, PT ;  /* 0x0000000505007c0c */ /* 0x000fe2000bf26270 */
[----:B------:R-:W-:Y:S01]  /*17d0*/  ULDC UR5, c[0x0][0x28c] ;  /* 0x0000a30000057ab9 */ /* 0x000fe20000000800 */
[----:B------:R-:W-:Y:S01]  /*17e0*/  ISETP.GE.AND P2, PT, R4, UR4, PT ;  /* 0x0000000404007c0c */ /* 0x000fe2000bf46270 */
[----:B------:R-:W-:Y:S01]  /*17f0*/  ULDC UR4, c[0x0][0x28c] ;  /* 0x0000a30000047ab9 */ /* 0x000fe20000000800 */
[----:B------:R-:W-:-:S02]  /*1800*/  IADD3 R4, R6, 0x11, RZ ;  /* 0x0000001106047810 */ /* 0x000fc40007ffe0ff */
[----:B------:R-:W-:Y:S02]  /*1810*/  IADD3 R5, R6, 0x10, RZ ;  /* 0x0000001006057810 */ /* 0x000fe40007ffe0ff */
[----:B------:R-:W-:Y:S01]  /*1820*/  ISETP.GE.AND P4, PT, R4, UR4, PT ;  /* 0x0000000404007c0c */ /* 0x000fe2000bf86270 */
[----:B------:R-:W-:Y:S01]  /*1830*/  ULDC UR4, c[0x0][0x28c] ;  /* 0x0000a30000047ab9 */ /* 0x000fe20000000800 */
[C---:B------:R-:W-:Y:S02]  /*1840*/  IADD3 R4, R6.reuse, 0x19, RZ ;  /* 0x0000001906047810 */ /* 0x040fe40007ffe0ff */
[----:B------:R-:W-:Y:S01]  /*1850*/  ISETP.GE.AND P3, PT, R5, UR5, PT ;  /* 0x0000000505007c0c */ /* 0x000fe2000bf66270 */
[----:B------:R-:W-:Y:S01]  /*1860*/  ULDC UR5, c[0x0][0x28c] ;  /* 0x0000a30000057ab9 */ /* 0x000fe20000000800 */
[----:B------:R-:W-:-:S04]  /*1870*/  IADD3 R5, R6, 0x18, RZ ;  /* 0x0000001806057810 */ /* 0x000fc80007ffe0ff */
[----:B------:R-:W-:Y:S01]  /*1880*/  ISETP.GE.AND P5, PT, R5, UR5, PT ;  /* 0x0000000505007c0c */ /* 0x000fe2000bfa6270 */
[----:B------:R-:W-:Y:S01]  /*1890*/  ULDC UR5, c[0x0][0x604] ;  /* 0x0001810000057ab9 */ /* 0x000fe20000000800 */
[----:B------:R-:W-:Y:S02]  /*18a0*/  WARPGROUP.DEPBAR.LE gsb0, 0x0 ;  /* 0x00008000000079c5 */ /* 0x000fe40000010000 */
[----:B------:R-:W-:Y:S02]  /*18b0*/  FSEL R25, R25, -INF , !P6 ;  /* 0xff80000019197808 */ /* 0x000fe40007000000 */
[----:B------:R-:W-:Y:S02]  /*18c0*/  FSEL R27, R27, -INF , !P6 ;  /* 0xff8000001b1b7808 */ /* 0x000fe40007000000 */
[----:B------:R-:W-:Y:S01]  /*18d0*/  ISETP.GE.AND P6, PT, R4, UR4, PT ;  /* 0x0000000404007c0c */ /* 0x000fe2000bfc6270 */
[----:B------:R-:W-:Y:S01]  /*18e0*/  ULDC UR4, c[0x0][0x28c] ;  /* 0x0000a30000047ab9 */ /* 0x000fe20000000800 */
[----:B------:R-:W-:-:S02]  /*18f0*/  IADD3 R4, R6, 0x20, RZ ;  /* 0x0000002006047810 */ /* 0x000fc40007ffe0ff */
[----:B------:R-:W-:Y:S02]  /*1900*/  FSEL R28, R28, -INF , !P1 ;  /* 0xff8000001c1c7808 */ /* 0x000fe40004800000 */
[----:B------:R-:W-:Y:S02]  /*1910*/  FSEL R30, R30, -INF , !P1 ;  /* 0xff8000001e1e7808 */ /* 0x000fe40004800000 */
[----:B------:R-:W-:Y:S01]  /*1920*/  ISETP.GE.AND P1, PT, R4, UR4, PT ;  /* 0x0000000404007c0c */ /* 0x000fe2000bf26270 */
[----:B------:R-:W-:Y:S01]  /*1930*/  ULDC UR4, c[0x0][0x28c] ;  /* 0x0000a30000047ab9 */ /* 0x000fe20000000800 */
[----:B------:R-:W-:Y:S02]  /*1940*/  IADD3 R4, R6, 0x21, RZ ;  /* 0x0000002106047810 */ /* 0x000fe40007ffe0ff */
[----:B------:R-:W-:Y:S02]  /*1950*/  FSEL R29, R29, -INF , !P2 ;  /* 0xff8000001d1d7808 */ /* 0x000fe40005000000 */
[----:B------:R-:W-:-:S02]  /*1960*/  FSEL R31, R31, -INF , !P2 ;  /* 0xff8000001f1f7808 */ /* 0x000fc40005000000 */
[----:B------:R-:W-:Y:S01]  /*1970*/  ISETP.GE.AND P2, PT, R4, UR4, PT ;  /* 0x0000000404007c0c */ /* 0x000fe2000bf46270 */
[----:B------:R-:W-:Y:S01]  /*1980*/  ULDC UR4, c[0x0][0x28c] ;  /* 0x0000a30000047ab9 */ /* 0x000fe20000000800 */
[----:B------:R-:W-:Y:S02]  /*1990*/  IADD3 R4, R6, 0x28, RZ ;  /* 0x0000002806047810 */ /* 0x000fe40007ffe0ff */
        /* <DEDUP_REMOVED lines=39> */
[----:B------:R-:W-:Y:S02]  /*1c10*/  FSEL R48, R48, -INF , !P5 ;  /* 0xff80000030307808 */ /* 0x000fe40006800000 */
[----:B------:R-:W-:Y:S02]  /*1c20*/  FSEL R50, R50, -INF , !P5 ;  /* 0xff80000032327808 */ /* 0x000fe40006800000 */
[C---:B------:R-:W-:Y:S01]  /*1c30*/  ISETP.GE.AND P5, PT, R6.reuse, UR4, PT ;  /* 0x0000000406007c0c */ /* 0x040fe2000bfa6270 */
[----:B------:R-:W-:Y:S01]  /*1c40*/  ULDC UR4, c[0x0][0x28c] ;  /* 0x0000a30000047ab9 */ /* 0x000fe20000000800 */
[----:B------:R-:W-:-:S02]  /*1c50*/  IADD3 R4, R6, 0x48, RZ ;  /* 0x0000004806047810 */ /* 0x000fc40007ffe0ff */
[----:B------:R-:W-:Y:S02]  /*1c60*/  FSEL R26, R26, -INF , !P5 ;  /* 0xff8000001a1a7808 */ /* 0x000fe40006800000 */
[----:B------:R-:W-:Y:S02]  /*1c70*/  FSEL R49, R49, -INF , !P6 ;  /* 0xff80000031317808 */ /* 0x000fe40007000000 */
[----:B------:R-:W-:Y:S02]  /*1c80*/  FSEL R51, R51, -INF , !P6 ;  /* 0xff80000033337808 */ /* 0x000fe40007000000 */
[----:B------:R-:W-:Y:S01]  /*1c90*/  ISETP.GE.AND P6, PT, R4, UR4, PT ;  /* 0x0000000404007c0c */ /* 0x000fe2000bfc6270 */
[----:B------:R-:W-:Y:S01]  /*1ca0*/  ULDC UR4, c[0x0][0x28c] ;  /* 0x0000a30000047ab9 */ /* 0x000fe20000000800 */
[----:B------:R-:W-:Y:S02]  /*1cb0*/  IADD3 R4, R6, 0x49, RZ ;  /* 0x0000004906047810 */ /* 0x000fe40007ffe0ff */
[----:B------:R-:W-:-:S02]  /*1cc0*/  FMNMX R5, R26, R27, !PT ;  /* 0x0000001b1a057209 */ /* 0x000fc40007800000 */
[----:B------:R-:W-:Y:S02]  /*1cd0*/  FSEL R52, R52, -INF , !P1 ;  /* 0xff80000034347808 */ /* 0x000fe40004800000 */
[----:B------:R-:W-:Y:S02]  /*1ce0*/  FSEL R54, R54, -INF , !P1 ;  /* 0xff80000036367808 */ /* 0x000fe40004800000 */
[----:B------:R-:W-:Y:S01]  /*1cf0*/  ISETP.GE.AND P1, PT, R4, UR4, PT ;  /* 0x0000000404007c0c */ /* 0x000fe2000bf26270 */
[----:B------:R-:W-:Y:S01]  /*1d00*/  ULDC UR4, c[0x0][0x28c] ;  /* 0x0000a30000047ab9 */ /* 0x000fe20000000800 */
[----:B------:R-:W-:Y:S02]  /*1d10*/  FMNMX R4, R30, R5, !PT ;  /* 0x000000051e047209 */ /* 0x000fe40007800000 */
[----:B------:R-:W-:Y:S02]  /*1d20*/  FSEL R53, R53, -INF , !P2 ;  /* 0xff80000035357808 */ /* 0x000fe40005000000 */
[----:B------:R-:W-:-:S02]  /*1d30*/  FMNMX R5, R31, R4, !PT ;  /* 0x000000041f057209 */ /* 0x000fc40007800000 */
[----:B------:R-:W-:Y:S02]  /*1d40*/  FSEL R55, R55, -INF , !P2 ;  /* 0xff80000037377808 */ /* 0x000fe40005000000 */
[----:B------:R-:W-:Y:S02]  /*1d50*/  FMNMX R4, R34, R5, !PT ;  /* 0x0000000522047209 */ /* 0x000fe40007800000 */
[----:B------:R-:W-:Y:S01]  /*1d60*/  ISETP.GE.AND P2, PT, R7, UR4, PT ;  /* 0x0000000407007c0c */ /* 0x000fe2000bf46270 */
[----:B------:R-:W-:Y:S01]  /*1d70*/  ULDC UR4, c[0x0][0x28c] ;  /* 0x0000a30000047ab9 */ /* 0x000fe20000000800 */
[----:B------:R-:W-:Y:S02]  /*1d80*/  FMNMX R5, R35, R4, !PT ;  /* 0x0000000423057209 */ /* 0x000fe40007800000 */
[----:B------:R-:W-:Y:S02]  /*1d90*/  IADD3 R7, R6, 0x51, RZ ;  /* 0x0000005106077810 */ /* 0x000fe40007ffe0ff */
[----:B------:R-:W-:-:S02]  /*1da0*/  FMNMX R4, R38, R5, !PT ;  /* 0x0000000526047209 */ /* 0x000fc40007800000 */
[----:B------:R-:W-:Y:S02]  /*1db0*/  FSEL R56, R56, -INF , !P3 ;  /* 0xff80000038387808 */ /* 0x000fe40005800000 */
[----:B------:R-:W-:Y:S02]  /*1dc0*/  FMNMX R5, R39, R4, !PT ;  /* 0x0000000427057209 */ /* 0x000fe40007800000 */
        /* <DEDUP_REMOVED lines=10> */
[----:B------:R-:W-:Y:S02]  /*1e70*/  IADD3 R7, R6, 0x59, RZ ;  /* 0x0000005906077810 */ /* 0x000fe40007ffe0ff */
[----:B------:R-:W-:-:S02]  /*1e80*/  FSEL R60, R60, -INF , !P6 ;  /* 0xff8000003c3c7808 */ /* 0x000fc40007000000 */
[----:B------:R-:W-:Y:S02]  /*1e90*/  FSEL R62, R62, -INF , !P6 ;  /* 0xff8000003e3e7808 */ /* 0x000fe40007000000 */
[----:B------:R-:W-:Y:S02]  /*1ea0*/  FMNMX R4, R46, R5, !PT ;  /* 0x000000052e047209 */ /* 0x000fe40007800000 */
[----:B------:R-:W-:Y:S01]  /*1eb0*/  ISETP.GE.AND P6, PT, R7, UR4, PT ;  /* 0x0000000407007c0c */ /* 0x000fe2000bfc6270 */
[----:B------:R-:W-:Y:S01]  /*1ec0*/  ULDC UR4, c[0x0][0x28c] ;  /* 0x0000a30000047ab9 */ /* 0x000fe20000000800 */
[----:B------:R-:W-:Y:S02]  /*1ed0*/  IADD3 R7, R6, 0x60, RZ ;  /* 0x0000006006077810 */ /* 0x000fe40007ffe0ff */
[----:B------:R-:W-:Y:S02]  /*1ee0*/  FMNMX R5, R47, R4, !PT ;  /* 0x000000042f057209 */ /* 0x000fe40007800000 */
[----:B------:R-:W-:-:S02]  /*1ef0*/  FSEL R61, R61, -INF , !P1 ;  /* 0xff8000003d3d7808 */ /* 0x000fc40004800000 */
[----:B------:R-:W-:Y:S02]  /*1f00*/  FSEL R63, R63, -INF , !P1 ;  /* 0xff8000003f3f7808 */ /* 0x000fe40004800000 */
[----:B------:R-:W-:Y:S02]  /*1f10*/  FSEL R4, R24, -INF , !P5 ;  /* 0xff80000018047808 */ /* 0x000fe40006800000 */
[----:B------:R-:W-:Y:S01]  /*1f20*/  ISETP.GE.AND P1, PT, R7, UR4, PT ;  /* 0x0000000407007c0c */ /* 0x000fe2000bf26270 */
[----:B------:R-:W-:Y:S01]  /*1f30*/  ULDC UR4, c[0x0][0x28c] ;  /* 0x0000a30000047ab9 */ /* 0x000fe20000000800 */
[----:B------:R-:W-:Y:S02]  /*1f40*/  IADD3 R7, R6, 0x61, RZ ;  /* 0x0000006106077810 */ /* 0x000fe40007ffe0ff */
[----:B------:R-:W-:Y:S02]  /*1f50*/  FMNMX R8, R50, R5, !PT ;  /* 0x0000000532087209 */ /* 0x000fe40007800000 */
[----:B------:R-:W-:-:S02]  /*1f60*/  FMNMX R5, R4, R25, !PT ;  /* 0x0000001904057209 */ /* 0x000fc40007800000 */
[----:B------:R-:W-:Y:S01]  /*1f70*/  ISETP.GE.AND P5, PT, R7, UR4, PT ;  /* 0x0000000407007c0c */ /* 0x000fe2000bfa6270 */
[----:B------:R-:W-:Y:S01]  /*1f80*/  ULDC UR4, c[0x0][0x28c] ;  /* 0x0000a30000047ab9 */ /* 0x000fe20000000800 */
[----:B------:R-:W-:Y:S02]  /*1f90*/  FMNMX R7, R51, R8, !PT ;  /* 0x0000000833077209 */ /* 0x000fe40007800000 */
[----:B------:R-:W-:Y:S02]  /*1fa0*/  FMNMX R8, R28, R5, !PT ;  /* 0x000000051c087209 */ /* 0x000fe40007800000 */
[----:B------:R-:W-:Y:S02]  /*1fb0*/  FSEL R64, R64, -INF , !P2 ;  /* 0xff80000040407808 */ /* 0x000fe40005000000 */
[----:B------:R-:W-:Y:S02]  /*1fc0*/  FMNMX R5, R29, R8, !PT ;  /* 0x000000081d057209 */ /* 0x000fe40007800000 */
[----:B------:R-:W-:-:S02]  /*1fd0*/  FSEL R66, R66, -INF , !P2 ;  /* 0xff80000042427808 */ /* 0x000fc40005000000 */
[----:B------:R-:W-:Y:S02]  /*1fe0*/  FMNMX R8, R32, R5, !PT ;  /* 0x0000000520087209 */ /* 0x000fe40007800000 */
[----:B------:R-:W-:Y:S01]  /*1ff0*/  ISETP.GE.AND P2, PT, R10, UR4, PT ;  /* 0x000000040a007c0c */ /* 0x000fe2000bf46270 */
[----:B------:R-:W-:Y:S01]  /*2000*/  ULDC UR4, c[0x0][0x28c] ;  /* 0x0000a30000047ab9 */ /* 0x000fe20000000800 */
[----:B------:R-:W-:Y:S02]  /*2010*/  FMNMX R10, R54, R7, !PT ;  /* 0x00000007360a7209 */ /* 0x000fe40007800000 */
[----:B------:R-:W-:Y:S02]  /*2020*/  FMNMX R5, R33, R8, !PT ;  /* 0x0000000821057209 */ /* 0x000fe40007800000 */
[----:B------:R-:W-:Y:S02]  /*2030*/  FMNMX R7, R55, R10, !PT ;  /* 0x0000000a37077209 */ /* 0x000fe40007800000 */
[----:B------:R-:W-:-:S02]  /*2040*/  FMNMX R8, R36, R5, !PT ;  /* 0x0000000524087209 */ /* 0x000fc40007800000 */
[----:B------:R-:W-:Y:S02]  /*2050*/  FMNMX R10, R58, R7, !PT ;  /* 0x000000073a0a7209 */ /* 0x000fe40007800000 */
[----:B------:R-:W-:Y:S02]  /*2060*/  FMNMX R5, R37, R8, !PT ;  /* 0x0000000825057209 */ /* 0x000fe40007800000 */
[----:B------:R-:W-:Y:S02]  /*2070*/  FMNMX R7, R59, R10, !PT ;  /* 0x0000000a3b077209 */ /* 0x000fe40007800000 */
[----:B------:R-:W-:Y:S02]  /*2080*/  FMNMX R8, R40, R5, !PT ;  /* 0x0000000528087209 */ /* 0x000fe40007800000 */
[----:B------:R-:W-:Y:S02]  /*2090*/  FMNMX R10, R62, R7, !PT ;  /* 0x000000073e0a7209 */ /* 0x000fe40007800000 */
[----:B------:R-:W-:-:S02]  /*20a0*/  FMNMX R5, R41, R8, !PT ;  /* 0x0000000829057209 */ /* 0x000fc40007800000 */
[----:B------:R-:W-:Y:S02]  /*20b0*/  FMNMX R7, R63, R10, !PT ;  /* 0x0000000a3f077209 */ /* 0x000fe40007800000 */
[----:B------:R-:W-:Y:S02]  /*20c0*/  FMNMX R8, R44, R5, !PT ;  /* 0x000000052c087209 */ /* 0x000fe40007800000 */
[----:B------:R-:W-:Y:S02]  /*20d0*/  FSEL R67, R67, -INF , !P3 ;  /* 0xff80000043437808 */ /* 0x000fe40005800000 */
[----:B------:R-:W-:Y:S02]  /*20e0*/  FMNMX R10, R66, R7, !PT ;  /* 0x00000007420a7209 */ /* 0x000fe40007800000 */
[----:B------:R-:W-:Y:S02]  /*20f0*/  FMNMX R5, R45, R8, !PT ;  /* 0x000000082d057209 */ /* 0x000fe40007800000 */
[----:B------:R-:W-:-:S02]  /*2100*/  FSEL R70, R70, -INF , !P4 ;  /* 0xff80000046467808 */ /* 0x000fc40006000000 */
        /* <DEDUP_REMOVED lines=9> */
[----:B------:R-:W-:Y:S01]  /*21a0*/  ISETP.GE.AND P3, PT, R11, UR4, PT ;  /* 0x000000040b007c0c */ /* 0x000fe2000bf66270 */
[----:B------:R-:W-:Y:S01]  /*21b0*/  ULDC UR4, c[0x0][0x28c] ;  /* 0x0000a30000047ab9 */ /* 0x000fe20000000800 */
[----:B------:R-:W-:Y:S02]  /*21c0*/  FSEL R75, R75, -INF , !P5 ;  /* 0xff8000004b4b7808 */ /* 0x000fe40006800000 */
[----:B------:R-:W-:-:S02]  /*21d0*/  FMNMX R10, R74, R7, !PT ;  /* 0x000000074a0a7209 */ /* 0x000fc40007800000 */
[----:B------:R-:W-:Y:S02]  /*21e0*/  IADD3 R11, R6, 0x70, RZ ;  /* 0x00000070060b7810 */ /* 0x000fe40007ffe0ff */
[----:B------:R-:W-:Y:S02]  /*21f0*/  FMNMX R5, R53, R8, !PT ;  /* 0x0000000835057209 */ /* 0x000fe40007800000 */
[----:B------:R-:W-:Y:S02]  /*2200*/  FSEL R68, R68, -INF , !P4 ;  /* 0xff80000044447808 */ /* 0x000fe40006000000 */
[----:B------:R-:W-:Y:S02]  /*2210*/  FSEL R78, R78, -INF , !P2 ;  /* 0xff8000004e4e7808 */ /* 0x000fe40005000000 */
[----:B------:R-:W-:Y:S02]  /*2220*/  FMNMX R7, R75, R10, !PT ;  /* 0x0000000a4b077209 */ /* 0x000fe40007800000 */
[----:B------:R-:W-:Y:S01]  /*2230*/  ISETP.GE.AND P4, PT, R11, UR4, PT ;  /* 0x000000040b007c0c */ /* 0x000fe2000bf86270 */
[----:B------:R-:W-:Y:S01]  /*2240*/  ULDC UR4, c[0x0][0x28c] ;  /* 0x0000a30000047ab9 */ /* 0x000fe20000000800 */
[----:B------:R-:W-:-:S02]  /*2250*/  IADD3 R11, R6, 0x71, RZ ;  /* 0x00000071060b7810 */ /* 0x000fc40007ffe0ff */
[----:B------:R-:W-:Y:S02]  /*2260*/  FMNMX R8, R56, R5, !PT ;  /* 0x0000000538087209 */ /* 0x000fe40007800000 */
[----:B------:R-:W-:Y:S02]  /*2270*/  FSEL R79, R79, -INF , !P3 ;  /* 0xff8000004f4f7808 */ /* 0x000fe40005800000 */
[----:B------:R-:W-:Y:S02]  /*2280*/  FMNMX R10, R78, R7, !PT ;  /* 0x000000074e0a7209 */ /* 0x000fe40007800000 */
[----:B------:R-:W-:Y:S02]  /*2290*/  FSEL R69, R69, -INF , !P6 ;  /* 0xff80000045457808 */ /* 0x000fe40007000000 */
[----:B------:R-:W-:Y:S01]  /*22a0*/  ISETP.GE.AND P6, PT, R11, UR4, PT ;  /* 0x000000040b007c0c */ /* 0x000fe2000bfc6270 */
[----:B------:R-:W-:Y:S01]  /*22b0*/  ULDC UR4, c[0x0][0x28c] ;  /* 0x0000a30000047ab9 */ /* 0x000fe20000000800 */
[----:B------:R-:W-:-:S02]  /*22c0*/  FMNMX R5, R57, R8, !PT ;  /* 0x0000000839057209 */ /* 0x000fc40007800000 */
[----:B------:R-:W-:Y:S02]  /*22d0*/  IADD3 R11, R6, 0x78, RZ ;  /* 0x00000078060b7810 */ /* 0x000fe40007ffe0ff */
[----:B------:R-:W-:Y:S02]  /*22e0*/  FSEL R82, R82, -INF , !P4 ;  /* 0xff80000052527808 */ /* 0x000fe40006000000 */
[----:B------:R-:W-:Y:S02]  /*22f0*/  FMNMX R7, R79, R10, !PT ;  /* 0x0000000a4f077209 */ /* 0x000fe40007800000 */
[----:B------:R-:W-:Y:S02]  /*2300*/  FSEL R72, R72, -INF , !P1 ;  /* 0xff80000048487808 */ /* 0x000fe40004800000 */
[----:B------:R-:W-:Y:S02]  /*2310*/  FMNMX R8, R60, R5, !PT ;  /* 0x000000053c087209 */ /* 0x000fe40007800000 */
[----:B------:R-:W-:Y:S01]  /*2320*/  ISETP.GE.AND P1, PT, R11, UR4, PT ;  /* 0x000000040b007c0c */ /* 0x000fe2000bf26270 */
[----:B------:R-:W-:Y:S01]  /*2330*/  ULDC UR4, c[0x0][0x604] ;  /* 0x0001810000047ab9 */ /* 0x000fe20000000800 */
[----:B------:R-:W-:-:S02]  /*2340*/  IADD3 R11, R6, 0x79, RZ ;  /* 0x00000079060b7810 */ /* 0x000fc40007ffe0ff */
[----:B------:R-:W-:Y:S02]  /*2350*/  FSEL R83, R83, -INF , !P6 ;  /* 0xff80000053537808 */ /* 0x000fe40007000000 */
[----:B------:R-:W-:Y:S02]  /*2360*/  FMNMX R10, R82, R7, !PT ;  /* 0x00000007520a7209 */ /* 0x000fe40007800000 */
[----:B------:R-:W-:Y:S02]  /*2370*/  FMNMX R5, R61, R8, !PT ;  /* 0x000000083d057209 */ /* 0x000fe40007800000 */
[----:B------:R-:W-:Y:S02]  /*2380*/  FSEL R73, R73, -INF , !P5 ;  /* 0xff80000049497808 */ /* 0x000fe40006800000 */
[----:B------:R-:W-:Y:S02]  /*2390*/  ISETP.GE.AND P5, PT, R11, UR6, PT ;  /* 0x000000060b007c0c */ /* 0x000fe4000bfa6270 */
[----:B------:R-:W-:-:S02]  /*23a0*/  FSEL R86, R86, -INF , !P1 ;  /* 0xff80000056567808 */ /* 0x000fc40004800000 */
[----:B------:R-:W-:Y:S02]  /*23b0*/  FMNMX R7, R83, R10, !PT ;  /* 0x0000000a53077209 */ /* 0x000fe40007800000 */
[----:B------:R-:W-:Y:S02]  /*23c0*/  FMNMX R8, R64, R5, !PT ;  /* 0x0000000540087209 */ /* 0x000fe40007800000 */
[----:B------:R-:W-:Y:S02]  /*23d0*/  FSEL R87, R87, -INF , !P5 ;  /* 0xff80000057577808 */ /* 0x000fe40006800000 */
[----:B------:R-:W-:Y:S02]  /*23e0*/  FMNMX R10, R86, R7, !PT ;  /* 0x00000007560a7209 */ /* 0x000fe40007800000 */
[----:B------:R-:W-:Y:S02]  /*23f0*/  FMNMX R5, R65, R8, !PT ;  /* 0x0000000841057209 */ /* 0x000fe40007800000 */
[----:B------:R-:W-:-:S02]  /*2400*/  FMNMX R10, R87, R10, !PT ;  /* 0x0000000a570a7209 */ /* 0x000fc40007800000 */
[----:B------:R-:W-:Y:S02]  /*2410*/  FMNMX R8, R68, R5, !PT ;  /* 0x0000000544087209 */ /* 0x000fe40007800000 */
[----:B------:R-:W-:Y:S01]  /*2420*/  FSEL R76, R76, -INF , !P2 ;  /* 0xff8000004c4c7808 */ /* 0x000fe20005000000 */
[----:B------:R-:W1:Y:S01]  /*2430*/  SHFL.BFLY PT, R7, R10, 0x1, 0x1f ;  /* 0x0c201f000a077f89 */ /* 0x000e6200000e0000 */
[----:B------:R-:W-:Y:S02]  /*2440*/  FMNMX R5, R69, R8, !PT ;  /* 0x0000000845057209 */ /* 0x000fe40007800000 */
[----:B------:R-:W-:Y:S02]  /*2450*/  FSEL R77, R77, -INF , !P3 ;  /* 0xff8000004d4d7808 */ /* 0x000fe40005800000 */
[----:B------:R-:W-:Y:S02]  /*2460*/  FMNMX R8, R72, R5, !PT ;  /* 0x0000000548087209 */ /* 0x000fe40007800000 */
[----:B------:R-:W-:-:S02]  /*2470*/  FSEL R80, R80, -INF , !P4 ;  /* 0xff80000050507808 */ /* 0x000fc40006000000 */
[----:B------:R-:W-:Y:S02]  /*2480*/  FMNMX R5, R73, R8, !PT ;  /* 0x0000000849057209 */ /* 0x000fe40007800000 */
[----:B------:R-:W-:Y:S02]  /*2490*/  FSEL R81, R81, -INF , !P6 ;  /* 0xff80000051517808 */ /* 0x000fe40007000000 */
[----:B------:R-:W-:Y:S02]  /*24a0*/  FMNMX R8, R76, R5, !PT ;  /* 0x000000054c087209 */ /* 0x000fe40007800000 */
[----:B------:R-:W-:Y:S02]  /*24b0*/  FSEL R84, R84, -INF , !P1 ;  /* 0xff80000054547808 */ /* 0x000fe40004800000 */
[----:B------:R-:W-:Y:S02]  /*24c0*/  FMNMX R5, R77, R8, !PT ;  /* 0x000000084d057209 */ /* 0x000fe40007800000 */
[----:B------:R-:W-:-:S02]  /*24d0*/  FSEL R85, R85, -INF , !P5 ;  /* 0xff80000055557808 */ /* 0x000fc40006800000 */
[----:B------:R-:W-:Y:S02]  /*24e0*/  FMNMX R8, R80, R5, !PT ;  /* 0x0000000550087209 */ /* 0x000fe40007800000 */
[----:B-1----:R-:W-:Y:S02]  /*24f0*/  FMNMX R7, R10, R7, !PT ;  /* 0x000000070a077209 */ /* 0x002fe40007800000 */
[----:B------:R-:W-:-:S03]  /*2500*/  FMNMX R5, R81, R8, !PT ;  /* 0x0000000851057209 */ /* 0x000fc60007800000 */
[----:B------:R-:W1:Y:S01]  /*2510*/  SHFL.BFLY PT, R12, R7, 0x2, 0x1f ;  /* 0x0c401f00070c7f89 */ /* 0x000e6200000e0000 */
[----:B------:R-:W-:-:S04]  /*2520*/  FMNMX R8, R84, R5, !PT ;  /* 0x0000000554087209 */ /* 0x000fc80007800000 */
[----:B------:R-:W-:-:S05]  /*2530*/  FMNMX R5, R85, R8, !PT ;  /* 0x0000000855057209 */ /* 0x000fca0007800000 */
[----:B------:R-:W2:Y:S01]  /*2540*/  SHFL.BFLY PT, R10, R5, 0x1, 0x1f ;  /* 0x0c201f00050a7f89 */ /* 0x000ea200000e0000 */
[----:B-1----:R-:W-:-:S04]  /*2550*/  FMNMX R8, R7, R12, !PT ;  /* 0x0000000c07087209 */ /* 0x002fc80007800000 */
[----:B------:R-:W-:-:S04]  /*2560*/  FSETP.NEU.AND P1, PT, R8, -INF , PT ;  /* 0xff8000000800780b */ /* 0x000fc80003f2d000 */
[----:B------:R-:W-:Y:S02]  /*2570*/  FSEL R7, R8, RZ, P1 ;  /* 0x000000ff08077208 */ /* 0x000fe40000800000 */
[----:B--2---:R-:W-:-:S03]  /*2580*/  FMNMX R10, R5, R10, !PT ;  /* 0x0000000a050a7209 */ /* 0x004fc60007800000 */
[----:B------:R-:W-:Y:S01]  /*2590*/  FMUL R11, R7, UR4 ;  /* 0x00000004070b7c20 */ /* 0x000fe20008400000 */
[----:B------:R-:W-:Y:S01]  /*25a0*/  ULDC UR4, c[0x0][0x604] ;  /* 0x0001810000047ab9 */ /* 0x000fe20000000800 */
[----:B------:R-:W1:Y:S02]  /*25b0*/  SHFL.BFLY PT, R7, R10, 0x2, 0x1f ;  /* 0x0c401f000a077f89 */ /* 0x000e6400000e0000 */
[--C-:B------:R-:W-:Y:S01]  /*25c0*/  FFMA R26, R26, UR4, -R11.reuse ;  /* 0x000000041a1a7c23 */ /* 0x100fe2000800080b */
[----:B------:R-:W-:Y:S02]  /*25d0*/  ULDC UR4, c[0x0][0x604] ;  /* 0x0001810000047ab9 */ /* 0x000fe40000000800 */
[--C-:B------:R-:W-:Y:S01]  /*25e0*/  FFMA R12, R27, UR4, -R11.reuse ;  /* 0x000000041b0c7c23 */ /* 0x100fe2000800080b */
[----:B------:R-:W-:Y:S01]  /*25f0*/  ULDC UR4, c[0x0][0x604] ;  /* 0x0001810000047ab9 */ /* 0x000fe20000000800 */
[----:B------:R-:W-:Y:S01]  /*2600*/  FSETP.GEU.AND P1, PT, R26, -126, PT ;  /* 0xc2fc00001a00780b */ /* 0x000fe20003f2e000 */
        /* <DEDUP_REMOVED lines=14> */
[----:B------:R-:W-:Y:S01]  /*26f0*/  @!P1 FMUL R26, R26, 0.5 ;  /* 0x3f0000001a1a9820 */ /* 0x000fe20000400000 */
[----:B------:R-:W-:Y:S01]  /*2700*/  @!P4 FMUL R12, R12, 0.5 ;  /* 0x3f0000000c0cc820 */ /* 0x000fe20000400000 */
[----:B-1----:R-:W-:Y:S01]  /*2710*/  FMNMX R7, R10, R7, !PT ;  /* 0x000000070a077209 */ /* 0x002fe20007800000 */
[--C-:B------:R-:W-:Y:S01]  /*2720*/  FFMA R18, R39, UR4, -R11.reuse ;  /* 0x0000000427127c23 */ /* 0x100fe2000800080b */
[----:B------:R-:W-:Y:S01]  /*2730*/  ULDC UR4, c[0x0][0x604] ;  /* 0x0001810000047ab9 */ /* 0x000fe20000000800 */
[----:B------:R-:W-:Y:S01]  /*2740*/  @!P3 FMUL R30, R30, 0.5 ;  /* 0x3f0000001e1eb820 */ /* 0x000fe20000400000 */
[C---:B------:R-:W-:Y:S01]  /*2750*/  FSETP.NEU.AND P5, PT, R7.reuse, -INF , PT ;  /* 0xff8000000700780b */ /* 0x040fe20003fad000 */
[----:B------:R-:W-:Y:S01]  /*2760*/  @!P2 FMUL R14, R14, 0.5 ;  /* 0x3f0000000e0ea820 */ /* 0x000fe20000400000 */
[----:B------:R-:W1:Y:S01]  /*2770*/  MUFU.EX2 R12, R12 ;  /* 0x0000000c000c7308 */ /* 0x000e620000000800 */
[----:B------:R-:W-:Y:S01]  /*2780*/  FFMA R42, R42, UR4, -R11 ;  /* 0x000000042a2a7c23 */ /* 0x000fe2000800080b */
[----:B------:R-:W-:Y:S01]  /*2790*/  FSEL R5, R7, RZ, P5 ;  /* 0x000000ff07057208 */ /* 0x000fe20002800000 */
[----:B------:R-:W-:Y:S01]  /*27a0*/  @!P6 FMUL R34, R34, 0.5 ;  /* 0x3f0000002222e820 */ /* 0x000fe20000400000 */
[----:B------:R-:W-:Y:S01]  /*27b0*/  FSETP.GEU.AND P5, PT, R16, -126, PT ;  /* 0xc2fc00001000780b */ /* 0x000fe20003fae000 */
[----:B------:R-:W-:-:S02]  /*27c0*/  ULDC UR4, c[0x0][0x604] ;  /* 0x0001810000047ab9 */ /* 0x000fc40000000800 */
[--C-:B------:R-:W-:Y:S01]  /*27d0*/  FFMA R20, R43, UR4, -R11.reuse ;  /* 0x000000042b147c23 */ /* 0x100fe2000800080b */
[----:B------:R-:W2:Y:S01]  /*27e0*/  MUFU.EX2 R14, R14 ;  /* 0x0000000e000e7308 */ /* 0x000ea20000000800 */
[----:B------:R-:W-:Y:S02]  /*27f0*/  ULDC UR4, c[0x0][0x604] ;  /* 0x0001810000047ab9 */ /* 0x000fe40000000800 */
[--C-:B------:R-:W-:Y:S01]  /*2800*/  FFMA R46, R46, UR4, -R11.reuse ;  /* 0x000000042e2e7c23 */ /* 0x100fe2000800080b */
[----:B------:R-:W-:Y:S02]  /*2810*/  ULDC UR4, c[0x0][0x604] ;  /* 0x0001810000047ab9 */ /* 0x000fe40000000800 */
[--C-:B------:R-:W-:Y:S01]  /*2820*/  FFMA R22, R47, UR4, -R11.reuse ;  /* 0x000000042f167c23 */ /* 0x100fe2000800080b */
[----:B------:R-:W-:Y:S01]  /*2830*/  ULDC UR4, c[0x0][0x604] ;  /* 0x0001810000047ab9 */ /* 0x000fe20000000800 */
[----:B------:R-:W3:Y:S01]  /*2840*/  MUFU.EX2 R125, R34 ;  /* 0x00000022007d7308 */ /* 0x000ee20000000800 */
[----:B------:R-:W-:Y:S01]  /*2850*/  @!P5 FMUL R16, R16, 0.5 ;  /* 0x3f0000001010d820 */ /* 0x000fe20000400000 */
[----:B-1----:R-:W-:Y:S01]  /*2860*/  @!P4 FMUL R12, R12, R12 ;  /* 0x0000000c0c0cc220 */ /* 0x002fe20000400000 */
[----:B------:R-:W-:Y:S01]  /*2870*/  FSETP.GEU.AND P4, PT, R18, -126, PT ;  /* 0xc2fc00001200780b */ /* 0x000fe20003f8e000 */
[----:B------:R-:W-:Y:S01]  /*2880*/  FFMA R50, R50, UR4, -R11 ;  /* 0x0000000432327c23 */ /* 0x000fe2000800080b */
[----:B------:R-:W-:-:S02]  /*2890*/  ULDC UR4, c[0x0][0x604] ;  /* 0x0001810000047ab9 */ /* 0x000fc40000000800 */
[----:B------:R-:W-:Y:S01]  /*28a0*/  FFMA R24, R51, UR4, -R11 ;  /* 0x0000000433187c23 */ /* 0x000fe2000800080b */
[----:B------:R-:W1:Y:S01]  /*28b0*/  MUFU.EX2 R16, R16 ;  /* 0x0000001000107308 */ /* 0x000e620000000800 */
[----:B--2---:R-:W-:Y:S01]  /*28c0*/  @!P2 FMUL R14, R14, R14 ;  /* 0x0000000e0e0ea220 */ /* 0x004fe20000400000 */
[----:B------:R-:W-:Y:S01]  /*28d0*/  FSETP.GEU.AND P2, PT, R20, -126, PT ;  /* 0xc2fc00001400780b */ /* 0x000fe20003f4e000 */
[----:B------:R-:W-:-:S05]  /*28e0*/  ULDC UR4, c[0x0][0x604] ;  /* 0x0001810000047ab9 */ /* 0x000fca0000000800 */
[----:B------:R-:W-:Y:S01]  /*28f0*/  @!P4 FMUL R18, R18, 0.5 ;  /* 0x3f0000001212c820 */ /* 0x000fe20000400000 */
[----:B---3--:R-:W-:Y:S01]  /*2900*/  @!P6 FMUL R125, R125, R125 ;  /* 0x0000007d7d7de220 */ /* 0x008fe20000400000 */
[----:B------:R-:W-:Y:S01]  /*2910*/  FSETP.GEU.AND P6, PT, R46, -126, PT ;  /* 0xc2fc00002e00780b */ /* 0x000fe20003fce000 */
[----:B------:R-:W2:Y:S04]  /*2920*/  MUFU.EX2 R123, R30 ;  /* 0x0000001e007b7308 */ /* 0x000ea80000000800 */
[----:B------:R-:W-:Y:S01]  /*2930*/  @!P2 FMUL R20, R20, 0.5 ;  /* 0x3f0000001414a820 */ /* 0x000fe20000400000 */
[----:B-1----:R-:W-:Y:S01]  /*2940*/  @!P5 FMUL R16, R16, R16 ;  /* 0x000000101010d220 */ /* 0x002fe20000400000 */
[----:B------:R-:W-:Y:S02]  /*2950*/  FSETP.GEU.AND P5, PT, R22, -126, PT ;  /* 0xc2fc00001600780b */ /* 0x000fe40003fae000 */
[----:B------:R-:W1:Y:S04]  /*2960*/  MUFU.EX2 R18, R18 ;  /* 0x0000001200127308 */ /* 0x000e680000000800 */
[----:B------:R-:W-:-:S04]  /*2970*/  @!P6 FMUL R46, R46, 0.5 ;  /* 0x3f0000002e2ee820 */ /* 0x000fc80000400000 */
[----:B------:R-:W3:Y:S01]  /*2980*/  MUFU.EX2 R20, R20 ;  /* 0x0000001400147308 */ /* 0x000ee20000000800 */
[----:B--2---:R-:W-:Y:S01]  /*2990*/  @!P3 FMUL R123, R123, R123 ;  /* 0x0000007b7b7bb220 */ /* 0x004fe20000400000 */
[----:B------:R-:W-:Y:S01]  /*29a0*/  FSETP.GEU.AND P3, PT, R42, -126, PT ;  /* 0xc2fc00002a00780b */ /* 0x000fe20003f6e000 */
[----:B------:R-:W-:-:S05]  /*29b0*/  @!P5 FMUL R22, R22, 0.5 ;  /* 0x3f0000001616d820 */ /* 0x000fca0000400000 */
[----:B------:R-:W2:Y:S01]  /*29c0*/  MUFU.EX2 R131, R46 ;  /* 0x0000002e00837308 */ /* 0x000ea20000000800 */
[----:B-1----:R-:W-:Y:S01]  /*29d0*/  @!P4 FMUL R18, R18, R18 ;  /* 0x000000121212c220 */ /* 0x002fe20000400000 */
[----:B------:R-:W-:-:S05]  /*29e0*/  FSETP.GEU.AND P4, PT, R24, -126, PT ;  /* 0xc2fc00001800780b */ /* 0x000fca0003f8e000 */
[----:B------:R-:W-:Y:S01]  /*29f0*/  @!P3 FMUL R42, R42, 0.5 ;  /* 0x3f0000002a2ab820 */ /* 0x000fe20000400000 */
[----:B------:R-:W1:Y:S01]  /*2a00*/  MUFU.EX2 R22, R22 ;  /* 0x0000001600167308 */ /* 0x000e620000000800 */
[----:B---3--:R-:W-:-:S06]  /*2a10*/  @!P2 FMUL R20, R20, R20 ;  /* 0x000000141414a220 */ /* 0x008fcc0000400000 */
[----:B------:R-:W-:Y:S01]  /*2a20*/  @!P4 FMUL R24, R24, 0.5 ;  /* 0x3f0000001818c820 */ /* 0x000fe20000400000 */
[----:B------:R3:W4:Y:S01]  /*2a30*/  MUFU.EX2 R121, R26 ;  /* 0x0000001a00797308 */ /* 0x0007220000000800 */
[----:B--2---:R-:W-:-:S07]  /*2a40*/  @!P6 FMUL R131, R131, R131 ;  /* 0x000000838383e220 */ /* 0x004fce0000400000 */
[----:B------:R-:W2:Y:S01]  /*2a50*/  MUFU.EX2 R129, R42 ;  /* 0x0000002a00817308 */ /* 0x000ea20000000800 */
[--C-:B---3--:R-:W-:Y:S01]  /*2a60*/  FFMA R26, R54, UR4, -R11.reuse ;  /* 0x00000004361a7c23 */ /* 0x108fe2000800080b */
[----:B------:R-:W-:Y:S01]  /*2a70*/  ULDC UR4, c[0x0][0x604] ;  /* 0x0001810000047ab9 */ /* 0x000fe20000000800 */
[----:B-1----:R-:W-:Y:S01]  /*2a80*/  @!P5 FMUL R22, R22, R22 ;  /* 0x000000161616d220 */ /* 0x002fe20000400000 */
[--C-:B------:R-:W-:Y:S01]  /*2a90*/  FFMA R55, R55, UR4, -R11.reuse ;  /* 0x0000000437377c23 */ /* 0x100fe2000800080b */
[----:B------:R-:W-:Y:S02]  /*2aa0*/  ULDC UR4, c[0x0][0x604] ;  /* 0x0001810000047ab9 */ /* 0x000fe40000000800 */
[--C-:B------:R-:W-:Y:S01]  /*2ab0*/  FFMA R58, R58, UR4, -R11.reuse ;  /* 0x000000043a3a7c23 */ /* 0x100fe2000800080b */
[----:B------:R-:W-:Y:S01]  /*2ac0*/  ULDC UR4, c[0x0][0x604] ;  /* 0x0001810000047ab9 */ /* 0x000fe20000000800 */
[----:B------:R-:W-:Y:S01]  /*2ad0*/  FSETP.GEU.AND P2, PT, R55, -126, PT ;  /* 0xc2fc00003700780b */ /* 0x000fe20003f4e000 */
[--C-:B------:R-:W-:Y:S01]  /*2ae0*/  FFMA R59, R59, UR4, -R11.reuse ;  /* 0x000000043b3b7c23 */ /* 0x100fe2000800080b */
[----:B----4-:R-:W-:Y:S01]  /*2af0*/  @!P1 FMUL R121, R121, R121 ;  /* 0x0000007979799220 */ /* 0x010fe20000400000 */
[----:B------:R-:W-:Y:S01]  /*2b00*/  FSETP.GEU.AND P6, PT, R58, -126, PT ;  /* 0xc2fc00003a00780b */ /* 0x000fe20003fce000 */
[----:B------:R-:W-:Y:S01]  /*2b10*/  ULDC UR4, c[0x0][0x604] ;  /* 0x0001810000047ab9 */ /* 0x000fe20000000800 */
[----:B------:R-:W-:Y:S01]  /*2b20*/  FSETP.GEU.AND P1, PT, R38, -126, PT ;  /* 0xc2fc00002600780b */ /* 0x000fe20003f2e000 */
[--C-:B------:R-:W-:Y:S01]  /*2b30*/  FFMA R62, R62, UR4, -R11.reuse ;  /* 0x000000043e3e7c23 */ /* 0x100fe2000800080b */
[----:B------:R-:W-:Y:S01]  /*2b40*/  FSETP.GEU.AND P5, PT, R59, -126, PT ;  /* 0xc2fc00003b00780b */ /* 0x000fe20003fae000 */
[----:B------:R-:W-:Y:S01]  /*2b50*/  ULDC UR4, c[0x0][0x604] ;  /* 0x0001810000047ab9 */ /* 0x000fe20000000800 */
[----:B------:R-:W1:Y:S01]  /*2b60*/  MUFU.EX2 R24, R24 ;  /* 0x0000001800187308 */ /* 0x000e620000000800 */
[--C-:B------:R-:W-:Y:S01]  /*2b70*/  FFMA R63, R63, UR4, -R11.reuse ;  /* 0x000000043f3f7c23 */ /* 0x100fe2000800080b */
[----:B------:R-:W-:Y:S01]  /*2b80*/  ULDC UR4, c[0x0][0x604] ;  /* 0x0001810000047ab9 */ /* 0x000fe20000000800 */
[----:B--2---:R-:W-:Y:S01]  /*2b90*/  @!P3 FMUL R129, R129, R129 ;  /* 0x000000818181b220 */ /* 0x004fe20000400000 */
[----:B------:R-:W-:Y:S01]  /*2ba0*/  @!P2 FMUL R55, R55, 0.5 ;  /* 0x3f0000003737a820 */ /* 0x000fe20000400000 */
[--C-:B------:R-:W-:Y:S01]  /*2bb0*/  FFMA R66, R66, UR4, -R11.reuse ;  /* 0x0000000442427c23 */ /* 0x100fe2000800080b */
[----:B------:R-:W-:Y:S01]  /*2bc0*/  ULDC UR4, c[0x0][0x604] ;  /* 0x0001810000047ab9 */ /* 0x000fe20000000800 */
[----:B------:R-:W-:Y:S01]  /*2bd0*/  @!P6 FMUL R58, R58, 0.5 ;  /* 0x3f0000003a3ae820 */ /* 0x000fe20000400000 */
[----:B------:R-:W2:Y:S01]  /*2be0*/  MUFU.EX2 R135, R55 ;  /* 0x0000003700877308 */ /* 0x000ea20000000800 */
[----:B------:R-:W-:Y:S01]  /*2bf0*/  @!P1 FMUL R38, R38, 0.5 ;  /* 0x3f00000026269820 */ /* 0x000fe20000400000 */
[--C-:B------:R-:W-:Y:S01]  /*2c00*/  FFMA R67, R67, UR4, -R11.reuse ;  /* 0x0000000443437c23 */ /* 0x100fe2000800080b */
[----:B------:R-:W-:Y:S01]  /*2c10*/  @!P5 FMUL R59, R59, 0.5 ;  /* 0x3f0000003b3bd820 */ /* 0x000fe20000400000 */
[----:B------:R-:W-:Y:S01]  /*2c20*/  ULDC UR4, c[0x0][0x604] ;  /* 0x0001810000047ab9 */ /* 0x000fe20000000800 */
[----:B------:R-:W-:Y:S01]  /*2c30*/  FSETP.GEU.AND P3, PT, R26, -126, PT ;  /* 0xc2fc00001a00780b */ /* 0x000fe20003f6e000 */
[--C-:B------:R-:W-:Y:S01]  /*2c40*/  FFMA R70, R70, UR4, -R11.reuse ;  /* 0x0000000446467c23 */ /* 0x100fe2000800080b */
[----:B------:R-:W-:Y:S01]  /*2c50*/  ULDC UR4, c[0x0][0x604] ;  /* 0x0001810000047ab9 */ /* 0x000fe20000000800 */
[----:B------:R-:W3:Y:S01]  /*2c60*/  MUFU.EX2 R137, R59 ;  /* 0x0000003b00897308 */ /* 0x000ee20000000800 */
[----:B------:R-:W-:Y:S01]  /*2c70*/  FFMA R71, R71, UR4, -R11 ;  /* 0x0000000447477c23 */ /* 0x000fe2000800080b */
[----:B-1----:R-:W-:Y:S01]  /*2c80*/  @!P4 FMUL R24, R24, R24 ;  /* 0x000000181818c220 */ /* 0x002fe20000400000 */
[----:B------:R-:W-:Y:S01]  /*2c90*/  FSETP.GEU.AND P4, PT, R63, -126, PT ;  /* 0xc2fc00003f00780b */ /* 0x000fe20003f8e000 */
[----:B------:R-:W-:-:S02]  /*2ca0*/  ULDC UR4, c[0x0][0x604] ;  /* 0x0001810000047ab9 */ /* 0x000fc40000000800 */
[--C-:B------:R-:W-:Y:S01]  /*2cb0*/  FFMA R74, R74, UR4, -R11.reuse ;  /* 0x000000044a4a7c23 */ /* 0x100fe2000800080b */
[----:B------:R-:W-:Y:S01]  /*2cc0*/  ULDC UR4, c[0x0][0x604] ;  /* 0x0001810000047ab9 */ /* 0x000fe20000000800 */
[----:B------:R-:W1:Y:S01]  /*2cd0*/  MUFU.EX2 R127, R38 ;  /* 0x00000026007f7308 */ /* 0x000e620000000800 */
[----:B--2---:R-:W-:Y:S01]  /*2ce0*/  @!P2 FMUL R135, R135, R135 ;  /* 0x000000878787a220 */ /* 0x004fe20000400000 */
[----:B------:R-:W-:Y:S01]  /*2cf0*/  FSETP.GEU.AND P2, PT, R67, -126, PT ;  /* 0xc2fc00004300780b */ /* 0x000fe20003f4e000 */
[----:B------:R-:W-:Y:S01]  /*2d00*/  @!P3 FMUL R26, R26, 0.5 ;  /* 0x3f0000001a1ab820 */ /* 0x000fe20000400000 */
[--C-:B------:R-:W-:Y:S01]  /*2d10*/  FFMA R75, R75, UR4, -R11.reuse ;  /* 0x000000044b4b7c23 */ /* 0x100fe2000800080b */
[----:B------:R-:W-:Y:S02]  /*2d20*/  ULDC UR4, c[0x0][0x604] ;  /* 0x0001810000047ab9 */ /* 0x000fe40000000800 */
[----:B------:R-:W-:Y:S01]  /*2d30*/  FFMA R78, R78, UR4, -R11 ;  /* 0x000000044e4e7c23 */ /* 0x000fe2000800080b */
[----:B------:R-:W2:Y:S01]  /*2d40*/  MUFU.EX2 R58, R58 ;  /* 0x0000003a003a7308 */ /* 0x000ea20000000800 */
[----:B---3--:R-:W-:Y:S01]  /*2d50*/  @!P5 FMUL R137, R137, R137 ;  /* 0x000000898989d220 */ /* 0x008fe20000400000 */
[----:B------:R-:W-:Y:S01]  /*2d60*/  FSETP.GEU.AND P5, PT, R71, -126, PT ;  /* 0xc2fc00004700780b */ /* 0x000fe20003fae000 */
[----:B------:R-:W-:Y:S01]  /*2d70*/  @!P4 FMUL R63, R63, 0.5 ;  /* 0x3f0000003f3fc820 */ /* 0x000fe20000400000 */
[----:B------:R-:W-:-:S02]  /*2d80*/  ULDC UR4, c[0x0][0x604] ;  /* 0x0001810000047ab9 */ /* 0x000fc40000000800 */
[--C-:B------:R-:W-:Y:S01]  /*2d90*/  FFMA R79, R79, UR4, -R11.reuse ;  /* 0x000000044f4f7c23 */ /* 0x100fe2000800080b */
[----:B------:R-:W-:Y:S01]  /*2da0*/  @!P2 FMUL R67, R67, 0.5 ;  /* 0x3f0000004343a820 */ /* 0x000fe20000400000 */
[----:B------:R-:W3:Y:S01]  /*2db0*/  MUFU.EX2 R139, R63 ;  /* 0x0000003f008b7308 */ /* 0x000ee20000000800 */
[----:B-1----:R-:W-:Y:S01]  /*2dc0*/  @!P1 FMUL R127, R127, R127 ;  /* 0x0000007f7f7f9220 */ /* 0x002fe20000400000 */
[----:B------:R-:W-:Y:S01]  /*2dd0*/  FSETP.GEU.AND P1, PT, R50, -126, PT ;  /* 0xc2fc00003200780b */ /* 0x000fe20003f2e000 */
[----:B------:R-:W-:Y:S02]  /*2de0*/  ULDC UR4, c[0x0][0x604] ;  /* 0x0001810000047ab9 */ /* 0x000fe40000000800 */
[--C-:B------:R-:W-:Y:S01]  /*2df0*/  FFMA R82, R82, UR4, -R11.reuse ;  /* 0x0000000452527c23 */ /* 0x100fe2000800080b */
[----:B------:R-:W-:Y:S01]  /*2e00*/  ULDC UR4, c[0x0][0x604] ;  /* 0x0001810000047ab9 */ /* 0x000fe20000000800 */
[----:B------:R-:W-:Y:S01]  /*2e10*/  @!P5 FMUL R71, R71, 0.5 ;  /* 0x3f0000004747d820 */ /* 0x000fe20000400000 */
[----:B------:R-:W1:Y:S01]  /*2e20*/  MUFU.EX2 R141, R67 ;  /* 0x00000043008d7308 */ /* 0x000e620000000800 */
[----:B--2---:R-:W-:Y:S01]  /*2e30*/  @!P6 FMUL R58, R58, R58 ;  /* 0x0000003a3a3ae220 */ /* 0x004fe20000400000 */
[----:B------:R-:W-:Y:S01]  /*2e40*/  FSETP.GEU.AND P6, PT, R70, -126, PT ;  /* 0xc2fc00004600780b */ /* 0x000fe20003fce000 */
[----:B------:R-:W-:Y:S01]  /*2e50*/  FFMA R83, R83, UR4, -R11 ;  /* 0x0000000453537c23 */ /* 0x000fe2000800080b */
[----:B------:R-:W-:-:S02]  /*2e60*/  ULDC UR4, c[0x0][0x604] ;  /* 0x0001810000047ab9 */ /* 0x000fc40000000800 */
[--C-:B------:R-:W-:Y:S01]  /*2e70*/  FFMA R86, R86, UR4, -R11.reuse ;  /* 0x0000000456567c23 */ /* 0x100fe2000800080b */
[----:B------:R-:W-:Y:S01]  /*2e80*/  @!P1 FMUL R50, R50, 0.5 ;  /* 0x3f00000032329820 */ /* 0x000fe20000400000 */
[----:B------:R-:W2:Y:S01]  /*2e90*/  MUFU.EX2 R143, R71 ;  /* 0x00000047008f7308 */ /* 0x000ea20000000800 */
[----:B---3--:R-:W-:Y:S01]  /*2ea0*/  @!P4 FMUL R139, R139, R139 ;  /* 0x0000008b8b8bc220 */ /* 0x008fe20000400000 */
[----:B------:R-:W-:Y:S01]  /*2eb0*/  FSETP.GEU.AND P4, PT, R75, -126, PT ;  /* 0xc2fc00004b00780b */ /* 0x000fe20003f8e000 */
[----:B------:R-:W-:Y:S02]  /*2ec0*/  ULDC UR4, c[0x0][0x604] ;  /* 0x0001810000047ab9 */ /* 0x000fe40000000800 */
[----:B------:R-:W-:Y:S01]  /*2ed0*/  FFMA R10, R87, UR4, -R11 ;  /* 0x00000004570a7c23 */ /* 0x000fe2000800080b */
[----:B------:R-:W-:Y:S01]  /*2ee0*/  ULDC UR4, c[0x0][0x604] ;  /* 0x0001810000047ab9 */ /* 0x000fe20000000800 */
[----:B------:R-:W-:Y:S01]  /*2ef0*/  @!P6 FMUL R70, R70, 0.5 ;  /* 0x3f0000004646e820 */ /* 0x000fe20000400000 */
[----:B------:R-:W3:Y:S01]  /*2f00*/  MUFU.EX2 R133, R50 ;  /* 0x0000003200857308 */ /* 0x000ee20000000800 */
[----:B-1----:R-:W-:Y:S01]  /*2f10*/  @!P2 FMUL R141, R141, R141 ;  /* 0x0000008d8d8da220 */ /* 0x002fe20000400000 */
[----:B------:R-:W-:Y:S01]  /*2f20*/  FSETP.GEU.AND P2, PT, R79, -126, PT ;  /* 0xc2fc00004f00780b */ /* 0x000fe20003f4e000 */
[----:B------:R-:W-:Y:S01]  /*2f30*/  FMUL R5, R5, UR4 ;  /* 0x0000000405057c20 */ /* 0x000fe20008400000 */
[----:B------:R-:W-:-:S03]  /*2f40*/  ULDC UR4, c[0x0][0x604] ;  /* 0x0001810000047ab9 */ /* 0x000fc60000000800 */
[----:B------:R-:W-:Y:S01]  /*2f50*/  @!P4 FMUL R75, R75, 0.5 ;  /* 0x3f0000004b4bc820 */ /* 0x000fe20000400000 */
[----:B------:R-:W1:Y:S01]  /*2f60*/  MUFU.EX2 R26, R26 ;  /* 0x0000001a001a7308 */ /* 0x000e620000000800 */
[----:B--2---:R-:W-:Y:S01]  /*2f70*/  @!P5 FMUL R143, R143, R143 ;  /* 0x0000008f8f8fd220 */ /* 0x004fe20000400000 */
[----:B------:R-:W-:Y:S01]  /*2f80*/  FSETP.GEU.AND P5, PT, R83, -126, PT ;  /* 0xc2fc00005300780b */ /* 0x000fe20003fae000 */
[--C-:B------:R-:W-:Y:S01]  /*2f90*/  FFMA R4, R4, UR4, -R5.reuse ;  /* 0x0000000404047c23 */ /* 0x100fe20008000805 */
[----:B------:R-:W-:Y:S02]  /*2fa0*/  ULDC UR4, c[0x0][0x604] ;  /* 0x0001810000047ab9 */ /* 0x000fe40000000800 */
[----:B------:R-:W-:Y:S01]  /*2fb0*/  FFMA R25, R25, UR4, -R5 ;  /* 0x0000000419197c23 */ /* 0x000fe20008000805 */
[----:B------:R-:W-:Y:S01]  /*2fc0*/  @!P2 FMUL R79, R79, 0.5 ;  /* 0x3f0000004f4fa820 */ /* 0x000fe20000400000 */
[----:B------:R-:W2:Y:S01]  /*2fd0*/  MUFU.EX2 R70, R70 ;  /* 0x0000004600467308 */ /* 0x000ea20000000800 */
[----:B---3--:R-:W-:Y:S01]  /*2fe0*/  @!P1 FMUL R133, R133, R133 ;  /* 0x0000008585859220 */ /* 0x008fe20000400000 */
[----:B------:R-:W-:Y:S01]  /*2ff0*/  FSETP.GEU.AND P1, PT, R62, -126, PT ;  /* 0xc2fc00003e00780b */ /* 0x000fe20003f2e000 */
[----:B------:R-:W-:-:S02]  /*3000*/  ULDC UR4, c[0x0][0x604] ;  /* 0x0001810000047ab9 */ /* 0x000fc40000000800 */
[--C-:B------:R-:W-:Y:S01]  /*3010*/  FFMA R28, R28, UR4, -R5.reuse ;  /* 0x000000041c1c7c23 */ /* 0x100fe20008000805 */
[----:B------:R-:W-:Y:S01]  /*3020*/  ULDC UR4, c[0x0][0x604] ;  /* 0x0001810000047ab9 */ /* 0x000fe20000000800 */
[----:B------:R-:W-:Y:S01]  /*3030*/  @!P5 FMUL R83, R83, 0.5 ;  /* 0x3f0000005353d820 */ /* 0x000fe20000400000 */
[----:B------:R-:W3:Y:S01]  /*3040*/  MUFU.EX2 R145, R75 ;  /* 0x0000004b00917308 */ /* 0x000ee20000000800 */
[----:B-1----:R-:W-:Y:S01]  /*3050*/  @!P3 FMUL R26, R26, R26 ;  /* 0x0000001a1a1ab220 */ /* 0x002fe20000400000 */
[----:B------:R-:W-:Y:S01]  /*3060*/  FSETP.GEU.AND P3, PT, R66, -126, PT ;  /* 0xc2fc00004200780b */ /* 0x000fe20003f6e000 */
[--C-:B------:R-:W-:Y:S01]  /*3070*/  FFMA R29, R29, UR4, -R5.reuse ;  /* 0x000000041d1d7c23 */ /* 0x100fe20008000805 */
[----:B------:R-:W-:Y:S02]  /*3080*/  ULDC UR4, c[0x0][0x604] ;  /* 0x0001810000047ab9 */ /* 0x000fe40000000800 */
[----:B------:R-:W-:Y:S01]  /*3090*/  FFMA R32, R32, UR4, -R5 ;  /* 0x0000000420207c23 */ /* 0x000fe20008000805 */
[----:B------:R-:W-:Y:S01]  /*30a0*/  @!P1 FMUL R62, R62, 0.5 ;  /* 0x3f0000003e3e9820 */ /* 0x000fe20000400000 */
[----:B------:R-:W1:Y:S01]  /*30b0*/  MUFU.EX2 R147, R79 ;  /* 0x0000004f00937308 */ /* 0x000e620000000800 */
[----:B--2---:R-:W-:Y:S01]  /*30c0*/  @!P6 FMUL R70, R70, R70 ;  /* 0x000000464646e220 */ /* 0x004fe20000400000 */
[----:B------:R-:W-:Y:S01]  /*30d0*/  FSETP.GEU.AND P6, PT, R82, -126, PT ;  /* 0xc2fc00005200780b */ /* 0x000fe20003fce000 */
[----:B------:R-:W-:-:S02]  /*30e0*/  ULDC UR4, c[0x0][0x604] ;  /* 0x0001810000047ab9 */ /* 0x000fc40000000800 */
[--C-:B------:R-:W-:Y:S01]  /*30f0*/  FFMA R33, R33, UR4, -R5.reuse ;  /* 0x0000000421217c23 */ /* 0x100fe20008000805 */
[----:B------:R-:W-:Y:S01]  /*3100*/  ULDC UR4, c[0x0][0x604] ;  /* 0x0001810000047ab9 */ /* 0x000fe20000000800 */
[----:B------:R-:W-:Y:S01]  /*3110*/  @!P3 FMUL R66, R66, 0.5 ;  /* 0x3f0000004242b820 */ /* 0x000fe20000400000 */
[----:B------:R-:W2:Y:S01]  /*3120*/  MUFU.EX2 R149, R83 ;  /* 0x0000005300957308 */ /* 0x000ea20000000800 */
[----:B---3--:R-:W-:Y:S01]  /*3130*/  @!P4 FMUL R145, R145, R145 ;  /* 0x000000919191c220 */ /* 0x008fe20000400000 */
[----:B------:R-:W-:Y:S01]  /*3140*/  FSETP.GEU.AND P4, PT, R10, -126, PT ;  /* 0xc2fc00000a00780b */ /* 0x000fe20003f8e000 */
[--C-:B------:R-:W-:Y:S01]  /*3150*/  FFMA R36, R36, UR4, -R5.reuse ;  /* 0x0000000424247c23 */ /* 0x100fe20008000805 */
[----:B------:R-:W-:Y:S02]  /*3160*/  ULDC UR4, c[0x0][0x604] ;  /* 0x0001810000047ab9 */ /* 0x000fe40000000800 */
[----:B------:R-:W-:Y:S01]  /*3170*/  FFMA R37, R37, UR4, -R5 ;  /* 0x0000000425257c23 */ /* 0x000fe20008000805 */
[----:B------:R-:W-:Y:S01]  /*3180*/  @!P6 FMUL R82, R82, 0.5 ;  /* 0x3f0000005252e820 */ /* 0x000fe20000400000 */
[----:B------:R-:W3:Y:S01]  /*3190*/  MUFU.EX2 R62, R62 ;  /* 0x0000003e003e7308 */ /* 0x000ee20000000800 */
[----:B-1----:R-:W-:Y:S01]  /*31a0*/  @!P2 FMUL R147, R147, R147 ;  /* 0x000000939393a220 */ /* 0x002fe20000400000 */
[----:B------:R-:W-:Y:S01]  /*31b0*/  FSETP.GEU.AND P2, PT, R25, -126, PT ;  /* 0xc2fc00001900780b */ /* 0x000fe20003f4e000 */
[----:B------:R-:W-:-:S02]  /*31c0*/  ULDC UR4, c[0x0][0x604] ;  /* 0x0001810000047ab9 */ /* 0x000fc40000000800 */
[--C-:B------:R-:W-:Y:S01]  /*31d0*/  FFMA R40, R40, UR4, -R5.reuse ;  /* 0x0000000428287c23 */ /* 0x100fe20008000805 */
[----:B------:R-:W-:Y:S01]  /*31e0*/  ULDC UR4, c[0x0][0x604] ;  /* 0x0001810000047ab9 */ /* 0x000fe20000000800 */
[----:B------:R-:W-:Y:S01]  /*31f0*/  @!P4 FMUL R10, R10, 0.5 ;  /* 0x3f0000000a0ac820 */ /* 0x000fe20000400000 */
[----:B------:R-:W1:Y:S01]  /*3200*/  MUFU.EX2 R66, R66 ;  /* 0x0000004200427308 */ /* 0x000e620000000800 */
[----:B--2---:R-:W-:Y:S01]  /*3210*/  @!P5 FMUL R149, R149, R149 ;  /* 0x000000959595d220 */ /* 0x004fe20000400000 */
[----:B------:R-:W-:Y:S01]  /*3220*/  FSETP.GEU.AND P5, PT, R29, -126, PT ;  /* 0xc2fc00001d00780b */ /* 0x000fe20003fae000 */
[----:B------:R-:W-:Y:S01]  /*3230*/  FFMA R41, R41, UR4, -R5 ;  /* 0x0000000429297c23 */ /* 0x000fe20008000805 */
[----:B------:R-:W-:Y:S01]  /*3240*/  ULDC UR4, c[0x0][0x604] ;  /* 0x0001810000047ab9 */ /* 0x000fe20000000800 */
[----:B------:R-:W-:Y:S01]  /*3250*/  FADD R35, R24, R149 ;  /* 0x0000009518237221 */ /* 0x000fe20000000000 */
        /* <DEDUP_REMOVED lines=13> */
[----:B------:R-:W-:Y:S01]  /*3330*/  ULDC UR4, c[0x0][0x604] ;  /* 0x0001810000047ab9 */ /* 0x000fe20000000800 */
[----:B------:R-:W-:Y:S01]  /*3340*/  FADD R27, R125, R66 ;  /* 0x000000427d1b7221 */ /* 0x000fe20000000000 */
[--C-:B------:R-:W-:Y:S01]  /*3350*/  FFMA R49, R49, UR4, -R5.reuse ;  /* 0x0000000431317c23 */ /* 0x100fe20008000805 */
[----:B------:R-:W-:Y:S01]  /*3360*/  @!P1 FMUL R74, R74, 0.5 ;  /* 0x3f0000004a4a9820 */ /* 0x000fe20000400000 */
[----:B------:R-:W1:Y:S01]  /*3370*/  MUFU.EX2 R25, R25 ;  /* 0x0000001900197308 */ /* 0x000e620000000800 */
[----:B--2---:R-:W-:Y:S01]  /*3380*/  @!P6 FMUL R82, R82, R82 ;  /* 0x000000525252e220 */ /* 0x004fe20000400000 */
[----:B------:R-:W-:Y:S01]  /*3390*/  FSETP.GEU.AND P6, PT, R28, -126, PT ;  /* 0xc2fc00001c00780b */ /* 0x000fe20003fce000 */
[----:B------:R-:W-:Y:S01]  /*33a0*/  ULDC UR4, c[0x0][0x604] ;  /* 0x0001810000047ab9 */ /* 0x000fe20000000800 */
[----:B------:R-:W-:Y:S01]  /*33b0*/  F2FP.F16.F32.PACK_AB R125, R16, R125 ;  /* 0x0000007d107d723e */ /* 0x000fe200000000ff */
[--C-:B------:R-:W-:Y:S01]  /*33c0*/  FFMA R52, R52, UR4, -R5.reuse ;  /* 0x0000000434347c23 */ /* 0x100fe20008000805 */
[----:B------:R-:W-:Y:S01]  /*33d0*/  ULDC UR4, c[0x0][0x604] ;  /* 0x0001810000047ab9 */ /* 0x000fe20000000800 */
[----:B------:R-:W-:Y:S01]  /*33e0*/  @!P3 FMUL R78, R78, 0.5 ;  /* 0x3f0000004e4eb820 */ /* 0x000fe20000400000 */
[----:B------:R-:W2:Y:S01]  /*33f0*/  MUFU.EX2 R29, R29 ;  /* 0x0000001d001d7308 */ /* 0x000ea20000000800 */
[----:B---3--:R-:W-:Y:S01]  /*3400*/  @!P4 FMUL R10, R10, R10 ;  /* 0x0000000a0a0ac220 */ /* 0x008fe20000400000 */
[----:B------:R-:W-:Y:S01]  /*3410*/  FSETP.GEU.AND P4, PT, R33, -126, PT ;  /* 0xc2fc00002100780b */ /* 0x000fe20003f8e000 */
[--C-:B------:R-:W-:Y:S01]  /*3420*/  FFMA R53, R53, UR4, -R5.reuse ;  /* 0x0000000435357c23 */ /* 0x100fe20008000805 */
[----:B------:R-:W-:Y:S01]  /*3430*/  ULDC UR4, c[0x0][0x604] ;  /* 0x0001810000047ab9 */ /* 0x000fe20000000800 */
[----:B------:R-:W-:Y:S01]  /*3440*/  FADD R39, R135, R10 ;  /* 0x0000000a87277221 */ /* 0x000fe20000000000 */
[--C-:B------:R-:W-:Y:S01]  /*3450*/  FFMA R56, R56, UR4, -R5.reuse ;  /* 0x0000000438387c23 */ /* 0x100fe20008000805 */
[----:B------:R-:W-:Y:S01]  /*3460*/  @!P6 FMUL R28, R28, 0.5 ;  /* 0x3f0000001c1ce820 */ /* 0x000fe20000400000 */
[----:B------:R-:W3:Y:S01]  /*3470*/  MUFU.EX2 R74, R74 ;  /* 0x0000004a004a7308 */ /* 0x000ee20000000800 */
[----:B-1----:R-:W-:Y:S01]  /*3480*/  @!P2 FMUL R25, R25, R25 ;  /* 0x000000191919a220 */ /* 0x002fe20000400000 */
[----:B------:R-:W-:Y:S01]  /*3490*/  FSETP.GEU.AND P2, PT, R37, -126, PT ;  /* 0xc2fc00002500780b */ /* 0x000fe20003f4e000 */
[----:B------:R-:W-:Y:S01]  /*34a0*/  ULDC UR4, c[0x0][0x604] ;  /* 0x0001810000047ab9 */ /* 0x000fe20000000800 */
[----:B------:R-:W-:Y:S01]  /*34b0*/  F2FP.F16.F32.PACK_AB R135, R135, R26 ;  /* 0x0000001a8787723e */ /* 0x000fe200000000ff */
[--C-:B------:R-:W-:Y:S01]  /*34c0*/  FFMA R57, R57, UR4, -R5.reuse ;  /* 0x0000000439397c23 */ /* 0x100fe20008000805 */
[----:B------:R-:W-:Y:S01]  /*34d0*/  ULDC UR4, c[0x0][0x604] ;  /* 0x0001810000047ab9 */ /* 0x000fe20000000800 */
[----:B------:R-:W-:Y:S01]  /*34e0*/  @!P4 FMUL R33, R33, 0.5 ;  /* 0x3f0000002121c820 */ /* 0x000fe20000400000 */
[----:B------:R-:W1:Y:S01]  /*34f0*/  MUFU.EX2 R78, R78 ;  /* 0x0000004e004e7308 */ /* 0x000e620000000800 */
[----:B--2---:R-:W-:Y:S01]  /*3500*/  @!P5 FMUL R29, R29, R29 ;  /* 0x0000001d1d1dd220 */ /* 0x004fe20000400000 */
[----:B------:R-:W-:Y:S01]  /*3510*/  FSETP.GEU.AND P5, PT, R41, -126, PT ;  /* 0xc2fc00002900780b */ /* 0x000fe20003fae000 */
[--C-:B------:R-:W-:Y:S01]  /*3520*/  FFMA R60, R60, UR4, -R5.reuse ;  /* 0x000000043c3c7c23 */ /* 0x100fe20008000805 */
[----:B------:R-:W-:Y:S01]  /*3530*/  ULDC UR4, c[0x0][0x604] ;  /* 0x0001810000047ab9 */ /* 0x000fe20000000800 */
[----:B------:R-:W-:Y:S01]  /*3540*/  F2FP.F16.F32.PACK_AB R149, R149, R82 ;  /* 0x000000529595723e */ /* 0x000fe200000000ff */
[----:B------:R-:W-:Y:S01]  /*3550*/  FFMA R61, R61, UR4, -R5 ;  /* 0x000000043d3d7c23 */ /* 0x000fe20008000805 */
[----:B------:R-:W-:Y:S01]  /*3560*/  @!P2 FMUL R37, R37, 0.5 ;  /* 0x3f0000002525a820 */ /* 0x000fe20000400000 */
[----:B------:R2:W4:Y:S01]  /*3570*/  MUFU.EX2 R122, R28 ;  /* 0x0000001c007a7308 */ /* 0x0005220000000800 */
        /* <DEDUP_REMOVED lines=11> */
[----:B--2---:R-:W-:Y:S01]  /*3630*/  FADD R28, R133, R82 ;  /* 0x00000052851c7221 */ /* 0x004fe20000000000 */
[--C-:B------:R-:W-:Y:S01]  /*3640*/  FFMA R68, R68, UR4, -R5.reuse ;  /* 0x0000000444447c23 */ /* 0x100fe20008000805 */
[----:B------:R-:W-:Y:S01]  /*3650*/  @!P1 FMUL R86, R86, 0.5 ;  /* 0x3f00000056569820 */ /* 0x000fe20000400000 */
[----:B------:R-:W1:Y:S01]  /*3660*/  MUFU.EX2 R37, R37 ;  /* 0x0000002500257308 */ /* 0x000e620000000800 */
[----:B----4-:R-:W-:Y:S01]  /*3670*/  @!P6 FMUL R122, R122, R122 ;  /* 0x0000007a7a7ae220 */ /* 0x010fe20000400000 */
[----:B------:R-:W-:Y:S01]  /*3680*/  FSETP.GEU.AND P6, PT, R40, -126, PT ;  /* 0xc2fc00002800780b */ /* 0x000fe20003fce000 */
[----:B------:R-:W-:Y:S01]  /*3690*/  ULDC UR4, c[0x0][0x604] ;  /* 0x0001810000047ab9 */ /* 0x000fe20000000800 */
[----:B------:R-:W-:Y:S01]  /*36a0*/  FADD R51, R27, R28 ;  /* 0x0000001c1b337221 */ /* 0x000fe20000000000 */
        /* <DEDUP_REMOVED lines=15> */
[----:B------:R-:W-:Y:S01]  /*37a0*/  FADD R30, R131, R78 ;  /* 0x0000004e831e7221 */ /* 0x000fe20000000000 */
[--C-:B------:R-:W-:Y:S01]  /*37b0*/  FFMA R80, R80, UR4, -R5.reuse ;  /* 0x0000000450507c23 */ /* 0x100fe20008000805 */
[----:B------:R-:W-:Y:S01]  /*37c0*/  ULDC UR4, c[0x0][0x604] ;  /* 0x0001810000047ab9 */ /* 0x000fe20000000800 */
[----:B------:R-:W-:Y:S01]  /*37d0*/  @!P4 FMUL R45, R45, 0.5 ;  /* 0x3f0000002d2dc820 */ /* 0x000fe20000400000 */
[----:B------:R1:W4:Y:S01]  /*37e0*/  MUFU.EX2 R120, R4 ;  /* 0x0000000400787308 */ /* 0x0003220000000800 */
[----:B--2---:R-:W-:Y:S01]  /*37f0*/  @!P5 FMUL R41, R41, R41 ;  /* 0x000000292929d220 */ /* 0x004fe20000400000 */
[----:B------:R-:W-:Y:S01]  /*3800*/  FSETP.GEU.AND P5, PT, R53, -126, PT ;  /* 0xc2fc00003500780b */ /* 0x000fe20003fae000 */
[--C-:B------:R-:W-:Y:S01]  /*3810*/  FFMA R81, R81, UR4, -R5.reuse ;  /* 0x0000000451517c23 */ /* 0x100fe20008000805 */
[----:B------:R-:W-:Y:S01]  /*3820*/  ULDC UR4, c[0x0][0x604] ;  /* 0x0001810000047ab9 */ /* 0x000fe20000000800 */
[----:B------:R-:W-:Y:S01]  /*3830*/  FADD R42, R27, R30 ;  /* 0x0000001e1b2a7221 */ /* 0x000fe20000000000 */
[--C-:B------:R-:W-:Y:S01]  /*3840*/  FFMA R76, R76, UR4, -R5.reuse ;  /* 0x000000044c4c7c23 */ /* 0x100fe20008000805 */
[----:B------:R-:W-:Y:S01]  /*3850*/  @!P2 FMUL R49, R49, 0.5 ;  /* 0x3f0000003131a820 */ /* 0x000fe20000400000 */
[----:B------:R-:W2:Y:S01]  /*3860*/  MUFU.EX2 R128, R40 ;  /* 0x0000002800807308 */ /* 0x000ea20000000800 */
[----:B---3--:R-:W-:Y:S01]  /*3870*/  @!P1 FMUL R151, R151, R151 ;  /* 0x0000009797979220 */ /* 0x008fe20000400000 */
[----:B------:R-:W-:Y:S01]  /*3880*/  FSETP.GEU.AND P1, PT, R32, -126, PT ;  /* 0xc2fc00002000780b */ /* 0x000fe20003f2e000 */
[----:B------:R-:W-:Y:S01]  /*3890*/  ULDC UR4, c[0x0][0x604] ;  /* 0x0001810000047ab9 */ /* 0x000fe20000000800 */
[----:B-1----:R-:W-:Y:S01]  /*38a0*/  FADD R4, R121, R58 ;  /* 0x0000003a79047221 */ /* 0x002fe20000000000 */
[--C-:B------:R-:W-:Y:S01]  /*38b0*/  FFMA R77, R77, UR4, -R5.reuse ;  /* 0x000000044d4d7c23 */ /* 0x100fe20008000805 */
[----:B------:R-:W-:Y:S01]  /*38c0*/  ULDC UR4, c[0x0][0x604] ;  /* 0x0001810000047ab9 */ /* 0x000fe20000000800 */
[----:B------:R-:W-:Y:S01]  /*38d0*/  @!P5 FMUL R53, R53, 0.5 ;  /* 0x3f0000003535d820 */ /* 0x000fe20000400000 */
[----:B------:R-:W1:Y:S01]  /*38e0*/  MUFU.EX2 R45, R45 ;  /* 0x0000002d002d7308 */ /* 0x000e620000000800 */
[----:B----4-:R-:W-:Y:S01]  /*38f0*/  @!P3 FMUL R120, R120, R120 ;  /* 0x000000787878b220 */ /* 0x010fe20000400000 */
[----:B------:R-:W-:Y:S01]  /*3900*/  FSETP.GEU.AND P3, PT, R36, -126, PT ;  /* 0xc2fc00002400780b */ /* 0x000fe20003f6e000 */
[--C-:B------:R-:W-:Y:S01]  /*3910*/  FFMA R84, R84, UR4, -R5.reuse ;  /* 0x0000000454547c23 */ /* 0x100fe20008000805 */
[----:B------:R-:W-:Y:S01]  /*3920*/  FFMA R5, R85, UR5, -R5 ;  /* 0x0000000555057c23 */ /* 0x000fe20008000805 */
[----:B------:R-:W-:Y:S01]  /*3930*/  FADD R31, R129, R74 ;  /* 0x0000004a811f7221 */ /* 0x000fe20000000000 */
[----:B------:R-:W-:Y:S01]  /*3940*/  FADD R28, R16, R141 ;  /* 0x0000008d101c7221 */ /* 0x000fe20000000000 */
[----:B------:R-:W-:Y:S01]  /*3950*/  @!P1 FMUL R32, R32, 0.5 ;  /* 0x3f00000020209820 */ /* 0x000fe20000400000 */
[----:B------:R-:W3:Y:S01]  /*3960*/  MUFU.EX2 R49, R49 ;  /* 0x0000003100317308 */ /* 0x000ee20000000800 */
[----:B--2---:R-:W-:Y:S01]  /*3970*/  @!P6 FMUL R128, R128, R128 ;  /* 0x000000808080e220 */ /* 0x004fe20000400000 */
[----:B------:R-:W-:Y:S01]  /*3980*/  FSETP.GEU.AND P6, PT, R52, -126, PT ;  /* 0xc2fc00003400780b */ /* 0x000fe20003fce000 */
[----:B------:R-:W-:Y:S01]  /*3990*/  FADD R38, R4, R31 ;  /* 0x0000001f04267221 */ /* 0x000fe20000000000 */
[----:B------:R-:W-:Y:S01]  /*39a0*/  FADD R4, R12, R137 ;  /* 0x000000890c047221 */ /* 0x000fe20000000000 */
[----:B------:R-:W-:Y:S01]  /*39b0*/  FADD R31, R20, R145 ;  /* 0x00000091141f7221 */ /* 0x000fe20000000000 */
[----:B------:R-:W-:Y:S01]  /*39c0*/  FADD R55, R28, R35 ;  /* 0x000000231c377221 */ /* 0x000fe20000000000 */
[----:B------:R-:W-:Y:S01]  /*39d0*/  @!P3 FMUL R36, R36, 0.5 ;  /* 0x3f0000002424b820 */ /* 0x000fe20000400000 */
[----:B------:R-:W2:Y:S01]  /*39e0*/  MUFU.EX2 R124, R32 ;  /* 0x00000020007c7308 */ /* 0x000ea20000000800 */
[----:B-1----:R-:W-:Y:S01]  /*39f0*/  @!P4 FMUL R45, R45, R45 ;  /* 0x0000002d2d2dc220 */ /* 0x002fe20000400000 */
[----:B------:R-:W-:Y:S01]  /*3a00*/  FSETP.GEU.AND P4, PT, R57, -126, PT ;  /* 0xc2fc00003900780b */ /* 0x000fe20003f8e000 */
[----:B------:R-:W-:Y:S01]  /*3a10*/  FADD R40, R4, R31 ;  /* 0x0000001f04287221 */ /* 0x000fe20000000000 */
[----:B------:R-:W-:Y:S01]  /*3a20*/  FADD R28, R127, R70 ;  /* 0x000000467f1c7221 */ /* 0x000fe20000000000 */
[----:B------:R-:W-:Y:S01]  /*3a30*/  FADD R35, R26, R151 ;  /* 0x000000971a237221 */ /* 0x000fe20000000000 */
[----:B------:R-:W-:Y:S01]  /*3a40*/  FADD R4, R14, R139 ;  /* 0x0000008b0e047221 */ /* 0x000fe20000000000 */
[----:B------:R-:W-:Y:S01]  /*3a50*/  @!P6 FMUL R52, R52, 0.5 ;  /* 0x3f0000003434e820 */ /* 0x000fe20000400000 */
[----:B------:R-:W1:Y:S01]  /*3a60*/  MUFU.EX2 R126, R36 ;  /* 0x00000024007e7308 */ /* 0x000e620000000800 */
[----:B---3--:R-:W-:Y:S01]  /*3a70*/  @!P2 FMUL R49, R49, R49 ;  /* 0x000000313131a220 */ /* 0x008fe20000400000 */
[----:B------:R-:W-:Y:S01]  /*3a80*/  FSETP.GEU.AND P2, PT, R61, -126, PT ;  /* 0xc2fc00003d00780b */ /* 0x000fe20003f4e000 */
[----:B------:R-:W-:Y:S01]  /*3a90*/  FADD R31, R22, R147 ;  /* 0x00000093161f7221 */ /* 0x000fe20000000000 */
[----:B------:R-:W-:Y:S01]  /*3aa0*/  FADD R30, R18, R143 ;  /* 0x0000008f121e7221 */ /* 0x000fe20000000000 */
[----:B------:R-:W-:Y:S01]  /*3ab0*/  FADD R38, R38, R51 ;  /* 0x0000003326267221 */ /* 0x000fe20000000000 */
[----:B------:R-:W-:Y:S01]  /*3ac0*/  FADD R40, R40, R55 ;  /* 0x0000003728287221 */ /* 0x000fe20000000000 */
[----:B------:R-:W-:Y:S01]  /*3ad0*/  @!P4 FMUL R57, R57, 0.5 ;  /* 0x3f0000003939c820 */ /* 0x000fe20000400000 */
[----:B------:R-:W3:Y:S01]  /*3ae0*/  MUFU.EX2 R134, R52 ;  /* 0x0000003400867308 */ /* 0x000ee20000000800 */
[----:B--2---:R-:W-:Y:S01]  /*3af0*/  @!P1 FMUL R124, R124, R124 ;  /* 0x0000007c7c7c9220 */ /* 0x004fe20000400000 */
[----:B------:R-:W-:Y:S01]  /*3b00*/  FSETP.GEU.AND P1, PT, R44, -126, PT ;  /* 0xc2fc00002c00780b */ /* 0x000fe20003f2e000 */
[----:B------:R-:W-:Y:S01]  /*3b10*/  FADD R59, R30, R39 ;  /* 0x000000271e3b7221 */ /* 0x000fe20000000000 */
[----:B------:R-:W-:-:S02]  /*3b20*/  F2FP.F16.F32.PACK_AB R121, R12, R121 ;  /* 0x000000790c79723e */ /* 0x000fc400000000ff */
[----:B------:R-:W-:Y:S01]  /*3b30*/  F2FP.F16.F32.PACK_AB R123, R14, R123 ;  /* 0x0000007b0e7b723e */ /* 0x000fe200000000ff */
[----:B------:R-:W-:Y:S01]  /*3b40*/  @!P2 FMUL R61, R61, 0.5 ;  /* 0x3f0000003d3da820 */ /* 0x000fe20000400000 */
[----:B------:R-:W2:Y:S01]  /*3b50*/  MUFU.EX2 R53, R53 ;  /* 0x0000003500357308 */ /* 0x000ea20000000800 */
[----:B-1----:R-:W-:Y:S01]  /*3b60*/  @!P3 FMUL R126, R126, R126 ;  /* 0x0000007e7e7eb220 */ /* 0x002fe20000400000 */
[----:B------:R-:W-:Y:S02]  /*3b70*/  FSETP.GEU.AND P3, PT, R48, -126, PT ;  /* 0xc2fc00003000780b */ /* 0x000fe40003f6e000 */
[----:B------:R-:W-:Y:S02]  /*3b80*/  F2FP.F16.F32.PACK_AB R127, R18, R127 ;  /* 0x0000007f127f723e */ /* 0x000fe400000000ff */
[----:B------:R-:W-:Y:S01]  /*3b90*/  F2FP.F16.F32.PACK_AB R129, R20, R129 ;  /* 0x000000811481723e */ /* 0x000fe200000000ff */
[----:B------:R-:W-:Y:S01]  /*3ba0*/  @!P1 FMUL R44, R44, 0.5 ;  /* 0x3f0000002c2c9820 */ /* 0x000fe20000400000 */
[----:B------:R1:W4:Y:S01]  /*3bb0*/  MUFU.EX2 R136, R57 ;  /* 0x0000003900887308 */ /* 0x0003220000000800 */
[----:B---3--:R-:W-:Y:S01]  /*3bc0*/  @!P6 FMUL R134, R134, R134 ;  /* 0x000000868686e220 */ /* 0x008fe20000400000 */
[----:B------:R-:W-:-:S02]  /*3bd0*/  FSETP.GEU.AND P6, PT, R64, -126, PT ;  /* 0xc2fc00004000780b */ /* 0x000fc40003fce000 */
[----:B------:R-:W-:Y:S02]  /*3be0*/  F2FP.F16.F32.PACK_AB R131, R22, R131 ;  /* 0x000000831683723e */ /* 0x000fe400000000ff */
[----:B------:R-:W-:Y:S01]  /*3bf0*/  F2FP.F16.F32.PACK_AB R133, R24, R133 ;  /* 0x000000851885723e */ /* 0x000fe200000000ff */
[----:B------:R-:W-:Y:S01]  /*3c00*/  @!P3 FMUL R48, R48, 0.5 ;  /* 0x3f0000003030b820 */ /* 0x000fe20000400000 */
[----:B------:R3:W5:Y:S01]  /*3c10*/  MUFU.EX2 R130, R44 ;  /* 0x0000002c00827308 */ /* 0x0007620000000800 */
[----:B--2---:R-:W-:Y:S01]  /*3c20*/  @!P5 FMUL R53, R53, R53 ;  /* 0x000000353535d220 */ /* 0x004fe20000400000 */
[----:B------:R-:W-:Y:S01]  /*3c30*/  FSETP.GEU.AND P5, PT, R65, -126, PT ;  /* 0xc2fc00004100780b */ /* 0x000fe20003fae000 */
[----:B-1----:R-:W-:Y:S01]  /*3c40*/  FADD R57, R28, R35 ;  /* 0x000000231c397221 */ /* 0x002fe20000000000 */
[----:B------:R-:W-:Y:S02]  /*3c50*/  F2FP.F16.F32.PACK_AB R137, R137, R58 ;  /* 0x0000003a8989723e */ /* 0x000fe400000000ff */
[----:B------:R-:W-:Y:S01]  /*3c60*/  F2FP.F16.F32.PACK_AB R139, R139, R62 ;  /* 0x0000003e8b8b723e */ /* 0x000fe200000000ff */
[----:B------:R-:W-:Y:S01]  /*3c70*/  @!P6 FMUL R64, R64, 0.5 ;  /* 0x3f0000004040e820 */ /* 0x000fe20000400000 */
[----:B------:R-:W1:Y:S01]  /*3c80*/  MUFU.EX2 R132, R48 ;  /* 0x0000003000847308 */ /* 0x000e620000000800 */
[----:B----4-:R-:W-:Y:S01]  /*3c90*/  @!P4 FMUL R136, R136, R136 ;  /* 0x000000888888c220 */ /* 0x010fe20000400000 */
[----:B------:R-:W-:Y:S01]  /*3ca0*/  FSETP.GEU.AND P4, PT, R72, -126, PT ;  /* 0xc2fc00004800780b */ /* 0x000fe20003f8e000 */
[----:B---3--:R-:W-:Y:S01]  /*3cb0*/  FADD R44, R4, R31 ;  /* 0x0000001f042c7221 */ /* 0x008fe20000000000 */
[----:B------:R-:W-:Y:S01]  /*3cc0*/  FADD R57, R42, R57 ;  /* 0x000000392a397221 */ /* 0x000fe20000000000 */
[----:B------:R-:W-:Y:S01]  /*3cd0*/  FADD R28, R25, R136 ;  /* 0x00000088191c7221 */ /* 0x000fe20000000000 */
[----:B------:R-:W-:Y:S01]  /*3ce0*/  F2FP.F16.F32.PACK_AB R141, R141, R66 ;  /* 0x000000428d8d723e */ /* 0x000fe200000000ff */
[----:B------:R-:W-:Y:S01]  /*3cf0*/  @!P5 FMUL R65, R65, 0.5 ;  /* 0x3f0000004141d820 */ /* 0x000fe20000400000 */
[----:B------:R-:W2:Y:S01]  /*3d00*/  MUFU.EX2 R138, R61 ;  /* 0x0000003d008a7308 */ /* 0x000ea20000000800 */
[----:B-----5:R-:W-:Y:S01]  /*3d10*/  @!P1 FMUL R130, R130, R130 ;  /* 0x0000008282829220 */ /* 0x020fe20000400000 */
[----:B------:R-:W-:Y:S01]  /*3d20*/  FSETP.GEU.AND P1, PT, R56, -126, PT ;  /* 0xc2fc00003800780b */ /* 0x000fe20003f2e000 */
[----:B------:R-:W-:Y:S01]  /*3d30*/  FADD R59, R44, R59 ;  /* 0x0000003b2c3b7221 */ /* 0x000fe20000000000 */
[----:B------:R-:W-:Y:S01]  /*3d40*/  FADD R38, R38, R57 ;  /* 0x0000003926267221 */ /* 0x000fe20000000000 */
[----:B------:R-:W-:-:S02]  /*3d50*/  F2FP.F16.F32.PACK_AB R143, R143, R70 ;  /* 0x000000468f8f723e */ /* 0x000fc400000000ff */
[----:B------:R-:W-:Y:S01]  /*3d60*/  @!P4 FMUL R72, R72, 0.5 ;  /* 0x3f0000004848c820 */ /* 0x000fe20000400000 */
[----:B------:R-:W3:Y:S01]  /*3d70*/  MUFU.EX2 R15, R64 ;  /* 0x00000040000f7308 */ /* 0x000ee20000000800 */
[----:B-1----:R-:W-:Y:S01]  /*3d80*/  @!P3 FMUL R132, R132, R132 ;  /* 0x000000848484b220 */ /* 0x002fe20000400000 */
[----:B------:R-:W-:Y:S01]  /*3d90*/  FSETP.GEU.AND P3, PT, R60, -126, PT ;  /* 0xc2fc00003c00780b */ /* 0x000fe20003f6e000 */
[----:B------:R-:W-:Y:S01]  /*3da0*/  FADD R59, R40, R59 ;  /* 0x0000003b283b7221 */ /* 0x000fe20000000000 */
[----:B------:R-:W-:Y:S02]  /*3db0*/  F2FP.F16.F32.PACK_AB R145, R145, R74 ;  /* 0x0000004a9191723e */ /* 0x000fe400000000ff */
[----:B------:R-:W-:Y:S01]  /*3dc0*/  F2FP.F16.F32.PACK_AB R147, R147, R78 ;  /* 0x0000004e9393723e */ /* 0x000fe200000000ff */
[----:B------:R-:W-:Y:S01]  /*3dd0*/  @!P1 FMUL R56, R56, 0.5 ;  /* 0x3f00000038389820 */ /* 0x000fe20000400000 */
[----:B------:R-:W1:Y:S01]  /*3de0*/  MUFU.EX2 R140, R65 ;  /* 0x00000041008c7308 */ /* 0x000e620000000800 */
[----:B--2---:R-:W-:Y:S01]  /*3df0*/  @!P2 FMUL R138, R138, R138 ;  /* 0x0000008a8a8aa220 */ /* 0x004fe20000400000 */
[----:B------:R-:W-:-:S05]  /*3e00*/  FSETP.GEU.AND P2, PT, R73, -126, PT ;  /* 0xc2fc00004900780b */ /* 0x000fca0003f4e000 */
[----:B------:R-:W-:Y:S01]  /*3e10*/  @!P3 FMUL R60, R60, 0.5 ;  /* 0x3f0000003c3cb820 */ /* 0x000fe20000400000 */
[----:B------:R-:W2:Y:S01]  /*3e20*/  MUFU.EX2 R11, R56 ;  /* 0x00000038000b7308 */ /* 0x000ea20000000800 */
[----:B---3--:R-:W-:Y:S01]  /*3e30*/  @!P6 FMUL R15, R15, R15 ;  /* 0x0000000f0f0fe220 */ /* 0x008fe20000400000 */
[----:B------:R-:W-:-:S03]  /*3e40*/  FSETP.GEU.AND P6, PT, R80, -126, PT ;  /* 0xc2fc00005000780b */ /* 0x000fc60003fce000 */
[----:B------:R-:W-:Y:S01]  /*3e50*/  FADD R30, R124, R15 ;  /* 0x0000000f7c1e7221 */ /* 0x000fe20000000000 */
[----:B------:R-:W-:Y:S01]  /*3e60*/  F2FP.F16.F32.PACK_AB R124, R33, R124 ;  /* 0x0000007c217c723e */ /* 0x000fe200000000ff */
[----:B------:R-:W-:Y:S01]  /*3e70*/  @!P2 FMUL R73, R73, 0.5 ;  /* 0x3f0000004949a820 */ /* 0x000fe20000400000 */
[----:B------:R-:W3:Y:S01]  /*3e80*/  MUFU.EX2 R13, R60 ;  /* 0x0000003c000d7308 */ /* 0x000ee20000000800 */
[----:B-1----:R-:W-:Y:S01]  /*3e90*/  @!P5 FMUL R140, R140, R140 ;  /* 0x0000008c8c8cd220 */ /* 0x002fe20000400000 */
[----:B------:R-:W-:-:S03]  /*3ea0*/  FSETP.GEU.AND P5, PT, R81, -126, PT ;  /* 0xc2fc00005100780b */ /* 0x000fc60003fae000 */
[----:B------:R-:W-:Y:S01]  /*3eb0*/  FADD R31, R33, R140 ;  /* 0x0000008c211f7221 */ /* 0x000fe20000000000 */
[----:B------:R-:W-:Y:S01]  /*3ec0*/  F2FP.F16.F32.PACK_AB R140, R140, R15 ;  /* 0x0000000f8c8c723e */ /* 0x000fe200000000ff */
[----:B------:R-:W-:Y:S01]  /*3ed0*/  @!P6 FMUL R80, R80, 0.5 ;  /* 0x3f0000005050e820 */ /* 0x000fe20000400000 */
[----:B------:R-:W1:Y:S01]  /*3ee0*/  MUFU.EX2 R19, R72 ;  /* 0x0000004800137308 */ /* 0x000e620000000800 */
[----:B--2---:R-:W-:Y:S01]  /*3ef0*/  @!P1 FMUL R11, R11, R11 ;  /* 0x0000000b0b0b9220 */ /* 0x004fe20000400000 */
[----:B------:R-:W-:-:S03]  /*3f00*/  FSETP.GEU.AND P1, PT, R68, -126, PT ;  /* 0xc2fc00004400780b */ /* 0x000fc60003f2e000 */
[----:B------:R-:W-:Y:S01]  /*3f10*/  FADD R4, R120, R11 ;  /* 0x0000000b78047221 */ /* 0x000fe20000000000 */
[----:B------:R-:W-:Y:S01]  /*3f20*/  F2FP.F16.F32.PACK_AB R120, R25, R120 ;  /* 0x000000781978723e */ /* 0x000fe200000000ff */
[----:B------:R-:W-:Y:S01]  /*3f30*/  @!P5 FMUL R81, R81, 0.5 ;  /* 0x3f0000005151d820 */ /* 0x000fe20000400000 */
[----:B------:R-:W2:Y:S01]  /*3f40*/  MUFU.EX2 R144, R73 ;  /* 0x0000004900907308 */ /* 0x000ea20000000800 */
[----:B---3--:R-:W-:Y:S01]  /*3f50*/  @!P3 FMUL R13, R13, R13 ;  /* 0x0000000d0d0db220 */ /* 0x008fe20000400000 */
[----:B------:R-:W-:Y:S02]  /*3f60*/  FSETP.GEU.AND P3, PT, R69, -126, PT ;  /* 0xc2fc00004500780b */ /* 0x000fe40003f6e000 */
[----:B------:R-:W-:-:S03]  /*3f70*/  F2FP.F16.F32.PACK_AB R136, R136, R11 ;  /* 0x0000000b8888723e */ /* 0x000fc600000000ff */
        /* <DEDUP_REMOVED lines=9> */
[----:B------:R-:W-:Y:S01]  /*4010*/  FSETP.GEU.AND P2, PT, R77, -126, PT ;  /* 0xc2fc00004d00780b */ /* 0x000fe20003f4e000 */
[----:B------:R-:W-:Y:S01]  /*4020*/  FADD R34, R4, R35 ;  /* 0x0000002304227221 */ /* 0x000fe20000000000 */
[----:B------:R-:W-:Y:S01]  /*4030*/  FADD R4, R122, R13 ;  /* 0x0000000d7a047221 */ /* 0x000fe20000000000 */
[----:B------:R-:W-:Y:S01]  /*4040*/  FADD R39, R41, R144 ;  /* 0x0000009029277221 */ /* 0x000fe20000000000 */
[----:B------:R-:W-:Y:S01]  /*4050*/  F2FP.F16.F32.PACK_AB R122, R29, R122 ;  /* 0x0000007a1d7a723e */ /* 0x000fe200000000ff */
[----:B------:R-:W-:Y:S01]  /*4060*/  @!P4 FMUL R76, R76, 0.5 ;  /* 0x3f0000004c4cc820 */ /* 0x000fe20000400000 */
[----:B------:R-:W2:Y:S01]  /*4070*/  MUFU.EX2 R17, R68 ;  /* 0x0000004400117308 */ /* 0x000ea20000000800 */
[----:B---3--:R-:W-:Y:S01]  /*4080*/  @!P6 FMUL R23, R23, R23 ;  /* 0x000000171717e220 */ /* 0x008fe20000400000 */
[----:B------:R-:W-:Y:S01]  /*4090*/  FSETP.GEU.AND P6, PT, R84, -126, PT ;  /* 0xc2fc00005400780b */ /* 0x000fe20003fce000 */
[----:B------:R-:W-:Y:S01]  /*40a0*/  FADD R36, R28, R39 ;  /* 0x000000271c247221 */ /* 0x000fe20000000000 */
[----:B------:R-:W-:Y:S01]  /*40b0*/  F2FP.F16.F32.PACK_AB R144, R144, R19 ;  /* 0x000000139090723e */ /* 0x000fe200000000ff */
[----:B------:R-:W-:Y:S01]  /*40c0*/  FADD R43, R132, R23 ;  /* 0x00000017842b7221 */ /* 0x000fe20000000000 */
[----:B------:R-:W-:Y:S01]  /*40d0*/  F2FP.F16.F32.PACK_AB R132, R49, R132 ;  /* 0x000000843184723e */ /* 0x000fe200000000ff */
[----:B------:R-:W-:Y:S01]  /*40e0*/  @!P2 FMUL R77, R77, 0.5 ;  /* 0x3f0000004d4da820 */ /* 0x000fe20000400000 */
[----:B------:R-:W3:Y:S01]  /*40f0*/  MUFU.EX2 R142, R69 ;  /* 0x00000045008e7308 */ /* 0x000ee20000000800 */
[----:B-1----:R-:W-:Y:S01]  /*4100*/  @!P5 FMUL R148, R148, R148 ;  /* 0x000000949494d220 */ /* 0x002fe20000400000 */
[----:B------:R-:W-:Y:S01]  /*4110*/  FSETP.GEU.AND P5, PT, R5, -126, PT ;  /* 0xc2fc00000500780b */ /* 0x000fe20003fae000 */
[----:B------:R-:W-:-:S02]  /*4120*/  FADD R43, R30, R43 ;  /* 0x0000002b1e2b7221 */ /* 0x000fc40000000000 */
[----:B------:R-:W-:Y:S01]  /*4130*/  FADD R32, R49, R148 ;  /* 0x0000009431207221 */ /* 0x000fe20000000000 */
[----:B------:R-:W-:Y:S01]  /*4140*/  F2FP.F16.F32.PACK_AB R148, R148, R23 ;  /* 0x000000179494723e */ /* 0x000fe200000000ff */
[----:B------:R-:W-:Y:S01]  /*4150*/  @!P6 FMUL R84, R84, 0.5 ;  /* 0x3f0000005454e820 */ /* 0x000fe20000400000 */
[----:B------:R-:W1:Y:S01]  /*4160*/  MUFU.EX2 R21, R76 ;  /* 0x0000004c00157308 */ /* 0x000e620000000800 */
[----:B--2---:R-:W-:Y:S01]  /*4170*/  @!P1 FMUL R17, R17, R17 ;  /* 0x0000001111119220 */ /* 0x004fe20000400000 */
[----:B------:R-:W-:Y:S01]  /*4180*/  FADD R47, R31, R32 ;  /* 0x000000201f2f7221 */ /* 0x000fe20000000000 */
[----:B------:R-:W-:Y:S02]  /*4190*/  FADD R34, R34, R43 ;  /* 0x0000002b22227221 */ /* 0x000fe40000000000 */
[----:B------:R-:W-:Y:S01]  /*41a0*/  FADD R28, R126, R17 ;  /* 0x000000117e1c7221 */ /* 0x000fe20000000000 */
[----:B------:R-:W-:Y:S01]  /*41b0*/  FADD R36, R36, R47 ;  /* 0x0000002f24247221 */ /* 0x000fe20000000000 */
[----:B------:R-:W-:Y:S01]  /*41c0*/  @!P5 FMUL R5, R5, 0.5 ;  /* 0x3f0000000505d820 */ /* 0x000fe20000400000 */
[----:B------:R-:W2:Y:S01]  /*41d0*/  MUFU.EX2 R146, R77 ;  /* 0x0000004d00927308 */ /* 0x000ea20000000800 */
[----:B---3--:R-:W-:Y:S01]  /*41e0*/  @!P3 FMUL R142, R142, R142 ;  /* 0x0000008e8e8eb220 */ /* 0x008fe20000400000 */
[----:B------:R-:W-:-:S03]  /*41f0*/  F2FP.F16.F32.PACK_AB R126, R37, R126 ;  /* 0x0000007e257e723e */ /* 0x000fc600000000ff */
[----:B------:R-:W-:Y:S01]  /*4200*/  FADD R30, R37, R142 ;  /* 0x0000008e251e7221 */ /* 0x000fe20000000000 */
[----:B------:R-:W-:Y:S02]  /*4210*/  F2FP.F16.F32.PACK_AB R142, R142, R17 ;  /* 0x000000118e8e723e */ /* 0x000fe400000000ff */
[----:B------:R-:W3:Y:S01]  /*4220*/  MUFU.EX2 R27, R84 ;  /* 0x00000054001b7308 */ /* 0x000ee20000000800 */
[----:B-1----:R-:W-:-:S04]  /*4230*/  @!P4 FMUL R21, R21, R21 ;  /* 0x000000151515c220 */ /* 0x002fc80000400000 */
[----:B------:R-:W-:Y:S01]  /*4240*/  FADD R31, R130, R21 ;  /* 0x00000015821f7221 */ /* 0x000fe20000000000 */
[----:B------:R-:W-:Y:S02]  /*4250*/  F2FP.F16.F32.PACK_AB R130, R45, R130 ;  /* 0x000000822d82723e */ /* 0x000fe400000000ff */
[----:B------:R1:W4:Y:S01]  /*4260*/  MUFU.EX2 R150, R5 ;  /* 0x0000000500967308 */ /* 0x0003220000000800 */
[----:B--2---:R-:W-:Y:S01]  /*4270*/  @!P2 FMUL R146, R146, R146 ;  /* 0x000000929292a220 */ /* 0x004fe20000400000 */
[----:B------:R-:W-:-:S03]  /*4280*/  FADD R4, R4, R31 ;  /* 0x0000001f04047221 */ /* 0x000fc60000000000 */
[----:B------:R-:W-:Y:S01]  /*4290*/  FADD R32, R45, R146 ;  /* 0x000000922d207221 */ /* 0x000fe20000000000 */
[----:B------:R-:W-:Y:S01]  /*42a0*/  F2FP.F16.F32.PACK_AB R146, R146, R21 ;  /* 0x000000159292723e */ /* 0x000fe200000000ff */
[----:B---3--:R-:W-:Y:S01]  /*42b0*/  @!P6 FMUL R27, R27, R27 ;  /* 0x0000001b1b1be220 */ /* 0x008fe20000400000 */
[----:B-1----:R-:W-:Y:S01]  /*42c0*/  FADD R5, R29, R138 ;  /* 0x0000008a1d057221 */ /* 0x002fe20000000000 */
[----:B------:R-:W-:Y:S02]  /*42d0*/  F2FP.F16.F32.PACK_AB R138, R138, R13 ;  /* 0x0000000d8a8a723e */ /* 0x000fe400000000ff */
[----:B------:R-:W-:Y:S01]  /*42e0*/  FADD R35, R134, R27 ;  /* 0x0000001b86237221 */ /* 0x000fe20000000000 */
[----:B------:R-:W-:Y:S01]  /*42f0*/  FADD R5, R5, R32 ;  /* 0x0000002005057221 */ /* 0x000fe20000000000 */
[----:B------:R-:W-:Y:S01]  /*4300*/  F2FP.F16.F32.PACK_AB R134, R53, R134 ;  /* 0x000000863586723e */ /* 0x000fe200000000ff */
[----:B----4-:R-:W-:Y:S01]  /*4310*/  @!P5 FMUL R150, R150, R150 ;  /* 0x000000969696d220 */ /* 0x010fe20000400000 */
[----:B------:R-:W-:-:S03]  /*4320*/  FADD R35, R28, R35 ;  /* 0x000000231c237221 */ /* 0x000fc60000000000 */
[----:B------:R-:W-:Y:S01]  /*4330*/  FADD R39, R53, R150 ;  /* 0x0000009635277221 */ /* 0x000fe20000000000 */
[----:B------:R-:W-:Y:S01]  /*4340*/  FADD R35, R4, R35 ;  /* 0x0000002304237221 */ /* 0x000fe20000000000 */
[----:B------:R-:W-:Y:S02]  /*4350*/  MOV R4, UR10 ;  /* 0x0000000a00047c02 */ /* 0x000fe40008000f00 */
[----:B------:R-:W-:Y:S01]  /*4360*/  FADD R30, R30, R39 ;  /* 0x000000271e1e7221 */ /* 0x000fe20000000000 */
[----:B------:R-:W-:Y:S01]  /*4370*/  FADD R34, R34, R35 ;  /* 0x0000002322227221 */ /* 0x000fe20000000000 */
[----:B------:R1:W-:Y:S01]  /*4380*/  SYNCS.ARRIVE.TRANS64.A1T0 RZ, [R4+UR11], RZ ;  /* 0x000000ff04ff79a7 */ /* 0x0003e2000810000b */
[----:B------:R-:W-:Y:S01]  /*4390*/  F2FP.F16.F32.PACK_AB R150, R150, R27 ;  /* 0x0000001b9696723e */ /* 0x000fe200000000ff */
[----:B------:R-:W-:-:S04]  /*43a0*/  FADD R5, R5, R30 ;  /* 0x0000001e05057221 */ /* 0x000fc80000000000 */
[----:B------:R-:W-:Y:S01]  /*43b0*/  FADD R31, R36, R5 ;  /* 0x00000005241f7221 */ /* 0x000fe20000000000 */
[----:B------:R-:W-:-:S03]  /*43c0*/  FADD R5, R38, R59 ;  /* 0x0000003b26057221 */ /* 0x000fc60000000000 */
[----:B-1----:R-:W-:Y:S01]  /*43d0*/  FADD R4, R34, R31 ;  /* 0x0000001f22047221 */ /* 0x002fe20000000000 */
[----:B------:R-:W-:Y:S06]  /*43e0*/  @!P0 BRA `(.L_x_19) ;  /* 0x0000000000048947 */ /* 0x000fec0003800000 */
[----:B------:R-:W-:Y:S01]  /*43f0*/  BPT.TRAP 0x1 ;  /* 0x000000040000795c */ /* 0x000fe20000300000 */
.L_x_19:
[----:B------:R-:W1:Y:S01]  /*4400*/  SYNCS.PHASECHK.TRANS64.TRYWAIT P1, [UR58+0x48008], R9 ;  /* 0x04800809ff0075a7 */ /* 0x000e62000802017a */
[----:B------:R-:W-:Y:S01]  /*4410*/  ULOP3.LUT UR61, UR61, 0x4000000, URZ, 0xfc, !UPT ;  /* 0x040000003d3d7892 */ /* 0x000fe2000f8efc3f */
[----:B-1----:R-:W-:Y:S11]  /*4420*/  @!P1 BRA `(.L_x_20) ;  /* 0x000000a8001c9947 */ /* 0x002ff60003800000 */
.L_x_112:
[----:B------:R-:W-:Y:S01]  /*4430*/  UIADD3 UR4, UR61, 0xc00, URZ ;  /* 0x00000c003d047890 */ /* 0x000fe2000fffe03f */
[----:B------:R-:W-:Y:S01]  /*4440*/  WARPGROUP.ARRIVE ;  /* 0x00000000000079c5 */ /* 0x000fe20000000000 */
[----:B------:R-:W-:Y:S01]  /*4450*/  UMOV UR11, 0x40000040 ;  /* 0x40000040000b7882 */ /* 0x000fe20000000000 */
[----:B------:R-:W-:-:S04]  /*4460*/  F2FP.F16.F32.PACK_AB R151, R10, R151 ;  /* 0x000000970a97723e */ /* 0x000fc800000000ff */
[----:B------:R-:W-:Y:S01]  /*4470*/  UMOV UR10, UR4 ;  /* 0x00000004000a7c82 */ /* 0x000fe20008000000 */
[----:B------:R-:W-:Y:S01]  /*4480*/  UIADD3 UR4, UR61, 0xc80, URZ ;  /* 0x00000c803d047890 */ /* 0x000fe2000fffe03f */
[----:B------:R-:W-:Y:S01]  /*4490*/  HGMMA.64x192x16.F32 R24, R120, gdesc[UR8].tnspB, RZ, !UPT, gsb0 ;  /* 0x42e0000878187df0 */ /* 0x000fe2000c0008ff */
[----:B------:R-:W-:-:S05]  /*44a0*/  UMOV UR11, 0x40000040 ;  /* 0x40000040000b7882 */ /* 0x000fca0000000000 */
[----:B------:R-:W-:Y:S01]  /*44b0*/  UMOV UR10, UR4 ;  /* 0x00000004000a7c82 */ /* 0x000fe20008000000 */
[----:B------:R-:W-:Y:S01]  /*44c0*/  UIADD3 UR4, UR61, 0xd00, URZ ;  /* 0x00000d003d047890 */ /* 0x000fe2000fffe03f */
[----:B------:R-:W-:Y:S02]  /*44d0*/  WARPGROUP.DEPBAR.LE gsb0, 0x0 ;  /* 0x00008000000079c5 */ /* 0x000fe40000010000 */
[----:B------:R-:W-:-:S10]  /*44e0*/  WARPGROUP.ARRIVE ;  /* 0x00000000000079c5 */ /* 0x000fd40000000000 */
[----:B------:R-:W-:Y:S01]  /*44f0*/  HGMMA.64x192x16.F32 R24, R124, gdesc[UR8].tnspB, R24, gsb0 ;  /* 0x42e000087c187df0 */ /* 0x000fe20008000818 */
[----:B------:R-:W-:Y:S01]  /*4500*/  UMOV UR10, UR4 ;  /* 0x00000004000a7c82 */ /* 0x000fe20008000000 */
[----:B------:R-:W-:Y:S01]  /*4510*/  UMOV UR11, 0x40000040 ;  /* 0x40000040000b7882 */ /* 0x000fe20000000000 */
[----:B------:R-:W-:Y:S01]  /*4520*/  UIADD3 UR4, UR61, 0xd80, URZ ;  /* 0x00000d803d047890 */ /* 0x000fe2000fffe03f */
[----:B------:R-:W-:Y:S02]  /*4530*/  WARPGROUP.DEPBAR.LE gsb0, 0x0 ;  /* 0x00008000000079c5 */ /* 0x000fe40000010000 */
[----:B------:R-:W-:-:S14]  /*4540*/  WARPGROUP.ARRIVE ;  /* 0x00000000000079c5 */ /* 0x000fdc0000000000 */
        /* <DEDUP_REMOVED lines=27> */
[----:B------:R-:W-:Y:S02]  /*4700*/  WARPGROUP.DEPBAR.LE gsb0, 0x0 ;  /* 0x00008000000079c5 */ /* 0x000fe40000010000 */
[----:B------:R-:W-:-:S15]  /*4710*/  WARPGROUP.ARRIVE ;  /* 0x00000000000079c5 */ /* 0x000fde0000000000 */
[----:B------:R-:W-:Y:S03]  /*4720*/  HGMMA.64x192x16.F32 R24, R148, gdesc[UR8].tnspB, R24, gsb0 ;  /* 0x42e0000894187df0 */ /* 0x000fe60008000818 */
[----:B------:R-:W-:Y:S02]  /*4730*/  WARPGROUP.DEPBAR.LE gsb0, 0x0 ;  /* 0x00008000000079c5 */ /* 0x000fe40000010000 */
[----:B------:R-:W-:Y:S05]  /*4740*/  @!P0 BRA `(.L_x_21) ;  /* 0x0000000000048947 */ /* 0x000fea0003800000 */
[----:B------:R-:W-:Y:S01]  /*4750*/  BPT.TRAP 0x1 ;  /* 0x000000040000795c */ /* 0x000fe20000300000 */
.L_x_21:
[----:B------:R-:W-:Y:S02]  /*4760*/  UISETP.GT.U32.AND UP0, UPT, UR14, 0x1, UPT ;  /* 0x000000010e00788c */ /* 0x000fe4000bf04070 */
[----:B------:R-:W-:Y:S01]  /*4770*/  UIADD3 UR4, UR58, 0x48028, URZ ;  /* 0x000480283a047890 */ /* 0x000fe2000fffe03f */
[----:B------:R-:W-:-:S03]  /*4780*/  UMOV UR57, URZ ;  /* 0x0000003f00397c82 */ /* 0x000fc60008000000 */
[----:B------:R-:W-:Y:S01]  /*4790*/  PLOP3.LUT P1, PT, PT, PT, UP0, 0x80, 0x0 ;  /* 0x000000000000781c */ /* 0x000fe20003f2f008 */
[----:B------:R-:W-:-:S09]  /*47a0*/  UPRMT UR4, URZ, 0x654, UR4 ;  /* 0x000006543f047896 */ /* 0x000fd20008000004 */
[----:B------:R-:W-:Y:S03]  /*47b0*/  SYNCS.ARRIVE.TRANS64.RED.A1T0 RZ, [UR4], RZ ;  /* 0x000000ffffff79a7 */ /* 0x000fe60008100404 */
[----:B------:R-:W-:Y:S05]  /*47c0*/  @P1 BRA `(.L_x_22) ;  /* 0x0000000000041947 */ /* 0x000fea0003800000 */
[----:B------:R-:W-:Y:S01]  /*47d0*/  BPT.TRAP 0x1 ;  /* 0x000000040000795c */ /* 0x000fe20000300000 */
.L_x_22:
[----:B------:R-:W-:Y:S01]  /*47e0*/  UISETP.GE.AND UP0, UPT, UR6, 0x101, UPT ;  /* 0x000001010600788c */ /* 0x000fe2000bf06270 */
[----:B------:R-:W-:Y:S01]  /*47f0*/  IADD3 R6, R6, 0x80, RZ ;  /* 0x0000008006067810 */ /* 0x000fe20007ffe0ff */
[----:B------:R-:W-:Y:S01]  /*4800*/  UIADD3 UR4, UR6, 0x7f, URZ ;  /* 0x0000007f06047890 */ /* 0x000fe2000fffe03f */
[----:B------:R-:W-:Y:S02]  /*4810*/  UMOV UR56, 0x1 ;  /* 0x0000000100387882 */ /* 0x000fe40000000000 */
[----:B------:R-:W-:Y:S01]  /*4820*/  UMOV UR6, 0x2 ;  /* 0x0000000200067882 */ /* 0x000fe20000000000 */
[----:B------:R-:W-:Y:S01]  /*4830*/  PLOP3.LUT P2, PT, PT, PT, UP0, 0x80, 0x0 ;  /* 0x000000000000781c */ /* 0x000fe20003f4f008 */
[----:B------:R-:W-:-:S04]  /*4840*/  USHF.R.S32.HI UR5, URZ, 0x1f, UR4 ;  /* 0x0000001f3f057899 */ /* 0x000fc80008011404 */
[----:B------:R-:W-:-:S04]  /*4850*/  ULEA.HI UR5, UR5, UR4, URZ, 0x7 ;  /* 0x0000000405057291 */ /* 0x000fc8000f8f383f */
[----:B------:R-:W-:-:S04]  /*4860*/  ULEA.HI.SX32 UR59, UR5, 0xffffffff, 0x19 ;  /* 0xffffffff053b7891 */ /* 0x000fc8000f8fca3f */
[----:B------:R-:W-:Y:S08]  /*4870*/  @!P2 BRA `(.L_x_23) ;  /* 0x000000300000a947 */ /* 0x000ff00003800000 */
[----:B-1----:R-:W-:Y:S01]  /*4880*/  MOV R9, R7 ;  /* 0x0000000700097202 */ /* 0x002fe20000000f00 */
[----:B------:R-:W-:Y:S01]  /*4890*/  UMOV UR57, URZ ;  /* 0x0000003f00397c82 */ /* 0x000fe20008000000 */
[----:B------:R-:W-:Y:S01]  /*48a0*/  MOV R11, R8 ;  /* 0x00000008000b7202 */ /* 0x000fe20000000f00 */
[----:B------:R-:W-:Y:S01]  /*48b0*/  UMOV UR6, 0x2 ;  /* 0x0000000200067882 */ /* 0x000fe20000000000 */
[----:B------:R-:W-:Y:S01]  /*48c0*/  UMOV UR56, 0x1 ;  /* 0x0000000100387882 */ /* 0x000fe20000000000 */
[----:B------:R-:W-:-:S05]  /*48d0*/  ULDC UR4, c[0x0][0x604] ;  /* 0x0001810000047ab9 */ /* 0x000fca0000000800 */
.L_x_34:
[----:B------:R-:W-:-:S13]  /*48e0*/  PLOP3.LUT P3, PT, PT, PT, UP1, 0x80, 0x0 ;  /* 0x000000000000781c */ /* 0x000fda0003f6f018 */
[----:B-1----:R-:W-:Y:S05]  /*48f0*/  @!P3 BRA `(.L_x_24) ;  /* 0x000000000004b947 */ /* 0x002fea0003800000 */
[----:B------:R-:W-:Y:S01]  /*4900*/  BPT.TRAP 0x1 ;  /* 0x000000040000795c */ /* 0x000fe20000300000 */
.L_x_24:
[----:B------:R-:W-:Y:S01]  /*4910*/  ULEA UR5, UR6, UR58, 0x3 ;  /* 0x0000003a06057291 */ /* 0x000fe2000f8e183f */
[----:B------:R-:W-:-:S04]  /*4920*/  MOV R7, UR57 ;  /* 0x0000003900077c02 */ /* 0x000fc80008000f00 */
[----:B------:R-:W-:-:S04]  /*4930*/  SHF.L.U32 R7, R7, 0x1f, RZ ;  /* 0x0000001f07077819 */ /* 0x000fc800000006ff */
[----:B------:R-:W1:Y:S02]  /*4940*/  SYNCS.PHASECHK.TRANS64.TRYWAIT P2, [UR5+0x48000], R7 ;  /* 0x04800007ff0075a7 */ /* 0x000e640008040145 */
[----:B-1----:R-:W-:Y:S05]  /*4950*/  @!P2 BRA `(.L_x_25) ;  /* 0x000000a000e8a947 */ /* 0x002fea0003800000 */
.L_x_113:
[----:B------:R-:W-:Y:S01]  /*4960*/  UIMAD UR54, UR6, 0xc00, UR60 ;  /* 0x00000c00063678a4 */ /* 0x000fe2000f8e023c */
[----:B------:R-:W-:Y:S01]  /*4970*/  WARPGROUP.ARRIVE ;  /* 0x00000000000079c5 */ /* 0x000fe20000000000 */
[----:B------:R-:W-:Y:S01]  /*4980*/  UMOV UR55, 0x40000040 ;  /* 0x4000004000377882 */ /* 0x000fe20000000000 */
[----:B------:R-:W-:Y:S01]  /*4990*/  UMOV UR11, 0x40000040 ;  /* 0x40000040000b7882 */ /* 0x000fe20000000000 */
[----:B------:R-:W-:Y:S02]  /*49a0*/  UIADD3 UR10, UR54, 0x2, URZ ;  /* 0x00000002360a7890 */ /* 0x000fe4000fffe03f */
[----:B------:R-:W-:Y:S01]  /*49b0*/  UIADD3 UR14, UR54, 0x4, URZ ;  /* 0x00000004360e7890 */ /* 0x000fe2000fffe03f */
[----:B------:R-:W-:Y:S02]  /*49c0*/  UMOV UR15, 0x40000040 ;  /* 0x40000040000f7882 */ /* 0x000fe40000000000 */
[----:B------:R-:W-:Y:S01]  /*49d0*/  HGMMA.64x128x16.F32 R120, gdesc[UR52], RZ, !UPT, gsb0 ;  /* 0x01e00000347879f0 */ /* 0x000fe2000c0008ff */
        /* <DEDUP_REMOVED lines=18> */
[----:B------:R-:W-:-:S04]  /*4b00*/  UIADD3 UR5, UR6, 0x1, URZ ;  /* 0x0000000106057890 */ /* 0x000fc8000fffe03f */
[----:B------:R-:W-:-:S04]  /*4b10*/  UISETP.NE.AND UP0, UPT, UR5, 0x5, UPT ;  /* 0x000000050500788c */ /* 0x000fc8000bf05270 */
[----:B------:R-:W-:Y:S02]  /*4b20*/  USEL UR6, URZ, 0x1, UP0 ;  /* 0x000000013f067887 */ /* 0x000fe40008000000 */
[----:B------:R-:W-:Y:S02]  /*4b30*/  USEL UR5, UR5, URZ, UP0 ;  /* 0x0000003f05057287 */ /* 0x000fe40008000000 */
[----:B------:R-:W-:Y:S01]  /*4b40*/  ULOP3.LUT UR57, UR57, UR6, URZ, 0x3c, !UPT ;  /* 0x0000000639397292 */ /* 0x000fe2000f8e3c3f */
[----:B------:R-:W-:Y:S02]  /*4b50*/  WARPGROUP.DEPBAR.LE gsb0, 0x0 ;  /* 0x00008000000079c5 */ /* 0x000fe40000010000 */
[----:B------:R-:W-:-:S06]  /*4b60*/  WARPGROUP.ARRIVE ;  /* 0x00000000000079c5 */ /* 0x000fcc0000000000 */
[----:B------:R-:W-:Y:S03]  /*4b70*/  HGMMA.64x128x16.F32 R120, gdesc[UR8], R120, gsb0 ;  /* 0x01e00000087879f0 */ /* 0x000fe60008000878 */
[----:B------:R-:W-:Y:S02]  /*4b80*/  WARPGROUP.DEPBAR.LE gsb0, 0x0 ;  /* 0x00008000000079c5 */ /* 0x000fe40000010000 */
[----:B------:R-:W-:-:S07]  /*4b90*/  WARPGROUP.ARRIVE ;  /* 0x00000000000079c5 */ /* 0x000fce0000000000 */
        /* <DEDUP_REMOVED lines=29> */
[----:B------:R-:W-:Y:S05]  /*4d70*/  @!P3 BRA `(.L_x_26) ;  /* 0x000000000004b947 */ /* 0x000fea0003800000 */
[----:B------:R-:W-:Y:S01]  /*4d80*/  BPT.TRAP 0x1 ;  /* 0x000000040000795c */ /* 0x000fe20000300000 */
.L_x_26:
[----:B-1----:R-:W-:Y:S01]  /*4d90*/  FMNMX R8, R120, R9, !PT ;  /* 0x0000000978087209 */ /* 0x002fe20007800000 */
[----:B------:R-:W-:Y:S01]  /*4da0*/  ULEA UR6, UR5, UR58, 0x3 ;  /* 0x0000003a05067291 */ /* 0x000fe2000f8e183f */
[----:B------:R-:W-:Y:S02]  /*4db0*/  FMNMX R14, R122, R11, !PT ;  /* 0x0000000b7a0e7209 */ /* 0x000fe40007800000 */
[----:B------:R-:W-:Y:S02]  /*4dc0*/  FMNMX R7, R121, R8, !PT ;  /* 0x0000000879077209 */ /* 0x000fe40007800000 */
[----:B------:R-:W-:Y:S02]  /*4dd0*/  FMNMX R13, R123, R14, !PT ;  /* 0x0000000e7b0d7209 */ /* 0x000fe40007800000 */
[----:B------:R-:W-:Y:S02]  /*4de0*/  FMNMX R8, R124, R7, !PT ;  /* 0x000000077c087209 */ /* 0x000fe40007800000 */
[----:B------:R-:W-:-:S02]  /*4df0*/  FMNMX R14, R126, R13, !PT ;  /* 0x0000000d7e0e7209 */ /* 0x000fc40007800000 */
[----:B------:R-:W-:Y:S02]  /*4e00*/  FMNMX R7, R125, R8, !PT ;  /* 0x000000087d077209 */ /* 0x000fe40007800000 */
[----:B------:R-:W-:Y:S02]  /*4e10*/  FMNMX R15, R127, R14, !PT ;  /* 0x0000000e7f0f7209 */ /* 0x000fe40007800000 */
[----:B------:R-:W-:-:S04]  /*4e20*/  FMNMX R8, R128, R7, !PT ;  /* 0x0000000780087209 */ /* 0x000fc80007800000 */
        /* <DEDUP_REMOVED lines=26> */
[----:B------:R-:W-:-:S05]  /*4fd0*/  FMNMX R8, R181, R8, !PT ;  /* 0x00000008b5087209 */ /* 0x000fca0007800000 */
[----:B------:R-:W1:Y:S02]  /*4fe0*/  SHFL.BFLY PT, R7, R8, 0x1, 0x1f ;  /* 0x0c201f0008077f89 */ /* 0x000e6400000e0000 */
[----:B-1----:R-:W-:Y:S02]  /*4ff0*/  FMNMX R12, R8, R7, !PT ;  /* 0x00000007080c7209 */ /* 0x002fe40007800000 */
[----:B------:R-:W-:-:S03]  /*5000*/  FMNMX R8, R130, R15, !PT ;  /* 0x0000000f82087209 */ /* 0x000fc60007800000 */
[----:B------:R-:W1:Y:S01]  /*5010*/  SHFL.BFLY PT, R7, R12, 0x2, 0x1f ;  /* 0x0c401f000c077f89 */ /* 0x000e6200000e0000 */
[----:B------:R-:W-:-:S04]  /*5020*/  FMNMX R17, R131, R8, !PT ;  /* 0x0000000883117209 */ /* 0x000fc80007800000 */
[----:B------:R-:W-:-:S04]  /*5030*/  FMNMX R8, R134, R17, !PT ;  /* 0x0000001186087209 */ /* 0x000fc80007800000 */
[----:B------:R-:W-:-:S04]  /*5040*/  FMNMX R17, R135, R8, !PT ;  /* 0x0000000887117209 */ /* 0x000fc80007800000 */
[----:B------:R-:W-:-:S04]  /*5050*/  FMNMX R8, R138, R17, !PT ;  /* 0x000000118a087209 */ /* 0x000fc80007800000 */
[----:B------:R-:W-:-:S04]  /*5060*/  FMNMX R19, R139, R8, !PT ;  /* 0x000000088b137209 */ /* 0x000fc80007800000 */
[----:B------:R-:W-:Y:S02]  /*5070*/  FMNMX R8, R142, R19, !PT ;  /* 0x000000138e087209 */ /* 0x000fe40007800000 */
[----:B-1----:R-:W-:Y:S02]  /*5080*/  FMNMX R7, R12, R7, !PT ;  /* 0x000000070c077209 */ /* 0x002fe40007800000 */
[----:B------:R-:W-:Y:S02]  /*5090*/  FMNMX R21, R143, R8, !PT ;  /* 0x000000088f157209 */ /* 0x000fe40007800000 */
[C---:B------:R-:W-:Y:S02]  /*50a0*/  FSETP.NEU.AND P2, PT, R7.reuse, -INF , PT ;  /* 0xff8000000700780b */ /* 0x040fe40003f4d000 */
[----:B------:R-:W-:Y:S02]  /*50b0*/  FMNMX R8, R146, R21, !PT ;  /* 0x0000001592087209 */ /* 0x000fe40007800000 */
[----:B------:R-:W-:-:S02]  /*50c0*/  FSEL R10, R7, RZ, P2 ;  /* 0x000000ff070a7208 */ /* 0x000fc40001000000 */
[----:B------:R-:W-:-:S03]  /*50d0*/  FMNMX R21, R147, R8, !PT ;  /* 0x0000000893157209 */ /* 0x000fc60007800000 */
[----:B------:R-:W-:Y:S01]  /*50e0*/  FMUL R184, R10, UR4 ;  /* 0x000000040ab87c20 */ /* 0x000fe20008400000 */
[----:B------:R-:W-:-:S03]  /*50f0*/  FMNMX R8, R150, R21, !PT ;  /* 0x0000001596087209 */ /* 0x000fc60007800000 */
[--C-:B------:R-:W-:Y:S01]  /*5100*/  FFMA R120, R120, UR4, -R184.reuse ;  /* 0x0000000478787c23 */ /* 0x100fe200080008b8 */
[--C-:B------:R-:W-:Y:S01]  /*5110*/  FFMA R13, R121, UR4, -R184.reuse ;  /* 0x00000004790d7c23 */ /* 0x100fe200080008b8 */
[--C-:B------:R-:W-:Y:S01]  /*5120*/  FFMA R12, R124, UR4, -R184.reuse ;  /* 0x000000047c0c7c23 */ /* 0x100fe200080008b8 */
[--C-:B------:R-:W-:Y:S01]  /*5130*/  FFMA R124, R128, UR4, -R184.reuse ;  /* 0x00000004807c7c23 */ /* 0x100fe200080008b8 */
[--C-:B------:R-:W-:Y:S01]  /*5140*/  FFMA R15, R125, UR4, -R184.reuse ;  /* 0x000000047d0f7c23 */ /* 0x100fe200080008b8 */
[----:B------:R-:W-:Y:S01]  /*5150*/  FSETP.GEU.AND P6, PT, R120, -126, PT ;  /* 0xc2fc00007800780b */ /* 0x000fe20003fce000 */
        /* <DEDUP_REMOVED lines=9> */
[----:B------:R-:W-:Y:S01]  /*51f0*/  FMNMX R23, R151, R8, !PT ;  /* 0x0000000897177209 */ /* 0x000fe20007800000 */
[--C-:B------:R-:W-:Y:S01]  /*5200*/  FFMA R16, R140, UR4, -R184.reuse ;  /* 0x000000048c107c23 */ /* 0x100fe200080008b8 */
[--C-:B------:R-:W-:Y:S01]  /*5210*/  FFMA R18, R148, UR4, -R184.reuse ;  /* 0x0000000494127c23 */ /* 0x100fe200080008b8 */
[----:B------:R-:W-:Y:S01]  /*5220*/  @!P6 FMUL R120, R120, 0.5 ;  /* 0x3f0000007878e820 */ /* 0x000fe20000400000 */
[----:B------:R-:W-:Y:S01]  /*5230*/  FMNMX R8, R154, R23, !PT ;  /* 0x000000179a087209 */ /* 0x000fe20007800000 */
[----:B------:R-:W-:Y:S01]  /*5240*/  @!P5 FMUL R13, R13, 0.5 ;  /* 0x3f0000000d0dd820 */ /* 0x000fe20000400000 */
[--C-:B------:R-:W-:Y:S01]  /*5250*/  FFMA R23, R141, UR4, -R184.reuse ;  /* 0x000000048d177c23 */ /* 0x100fe200080008b8 */
[----:B------:R-:W-:Y:S01]  /*5260*/  @!P3 FMUL R124, R124, 0.5 ;  /* 0x3f0000007c7cb820 */ /* 0x000fe20000400000 */
[--C-:B------:R-:W-:Y:S01]  /*5270*/  FFMA R133, R145, UR4, -R184.reuse ;  /* 0x0000000491857c23 */ /* 0x100fe200080008b8 */
[----:B------:R-:W1:Y:S01]  /*5280*/  MUFU.EX2 R120, R120 ;  /* 0x0000007800787308 */ /* 0x000e620000000800 */
[----:B------:R-:W-:Y:S01]  /*5290*/  @!P2 FMUL R15, R15, 0.5 ;  /* 0x3f0000000f0fa820 */ /* 0x000fe20000400000 */
[----:B------:R-:W-:Y:S01]  /*52a0*/  @!P4 FMUL R12, R12, 0.5 ;  /* 0x3f0000000c0cc820 */ /* 0x000fe20000400000 */
[--C-:B------:R-:W-:Y:S01]  /*52b0*/  FFMA R132, R144, UR4, -R184.reuse ;  /* 0x0000000490847c23 */ /* 0x100fe200080008b8 */
[----:B------:R-:W-:Y:S01]  /*52c0*/  FMNMX R121, R155, R8, !PT ;  /* 0x000000089b797209 */ /* 0x000fe20007800000 */
[--C-:B------:R-:W-:Y:S01]  /*52d0*/  FFMA R137, R149, UR4, -R184.reuse ;  /* 0x0000000495897c23 */ /* 0x100fe200080008b8 */
[--C-:B------:R-:W-:Y:S01]  /*52e0*/  FFMA R141, R152, UR4, -R184.reuse ;  /* 0x00000004988d7c23 */ /* 0x100fe200080008b8 */
[--C-:B------:R-:W-:Y:S01]  /*52f0*/  FFMA R20, R157, UR4, -R184.reuse ;  /* 0x000000049d147c23 */ /* 0x100fe200080008b8 */
[----:B------:R-:W2:Y:S01]  /*5300*/  MUFU.EX2 R13, R13 ;  /* 0x0000000d000d7308 */ /* 0x000ea20000000800 */
[----:B------:R-:W-:Y:S01]  /*5310*/  FMNMX R8, R158, R121, !PT ;  /* 0x000000799e087209 */ /* 0x000fe20007800000 */
[--C-:B------:R-:W-:Y:S01]  /*5320*/  FFMA R145, R156, UR4, -R184.reuse ;  /* 0x000000049c917c23 */ /* 0x100fe200080008b8 */
[--C-:B------:R-:W-:Y:S01]  /*5330*/  FFMA R136, R153, UR4, -R184.reuse ;  /* 0x0000000499887c23 */ /* 0x100fe200080008b8 */
[--C-:B------:R-:W-:Y:S01]  /*5340*/  FFMA R149, R160, UR4, -R184.reuse ;  /* 0x00000004a0957c23 */ /* 0x100fe200080008b8 */
[----:B------:R-:W-:Y:S01]  /*5350*/  FMNMX R121, R159, R8, !PT ;  /* 0x000000089f797209 */ /* 0x000fe20007800000 */
[--C-:B------:R-:W-:Y:S01]  /*5360*/  FFMA R140, R161, UR4, -R184.reuse ;  /* 0x00000004a18c7c23 */ /* 0x100fe200080008b8 */
[--C-:B------:R-:W-:Y:S01]  /*5370*/  FFMA R157, R168, UR4, -R184.reuse ;  /* 0x00000004a89d7c23 */ /* 0x100fe200080008b8 */
[----:B------:R-:W3:Y:S01]  /*5380*/  MUFU.EX2 R124, R124 ;  /* 0x0000007c007c7308 */ /* 0x000ee20000000800 */
[----:B-1----:R-:W-:Y:S01]  /*5390*/  @!P6 FMUL R120, R120, R120 ;  /* 0x000000787878e220 */ /* 0x002fe20000400000 */
[----:B------:R-:W-:Y:S01]  /*53a0*/  FSETP.GEU.AND P6, PT, R17, -126, PT ;  /* 0xc2fc00001100780b */ /* 0x000fe20003fce000 */
[--C-:B------:R-:W-:Y:S01]  /*53b0*/  FFMA R22, R165, UR4, -R184.reuse ;  /* 0x00000004a5167c23 */ /* 0x100fe200080008b8 */
[----:B------:R-:W-:Y:S01]  /*53c0*/  FMNMX R8, R162, R121, !PT ;  /* 0x00000079a2087209 */ /* 0x000fe20007800000 */
[--C-:B------:R-:W-:Y:S01]  /*53d0*/  FFMA R153, R164, UR4, -R184.reuse ;  /* 0x00000004a4997c23 */ /* 0x100fe200080008b8 */
[--C-:B------:R-:W-:Y:S01]  /*53e0*/  FFMA R144, R169, UR4, -R184.reuse ;  /* 0x00000004a9907c23 */ /* 0x100fe200080008b8 */
[--C-:B------:R-:W-:Y:S01]  /*53f0*/  FFMA R161, R172, UR4, -R184.reuse ;  /* 0x00000004aca17c23 */ /* 0x100fe200080008b8 */
[----:B------:R-:W1:Y:S01]  /*5400*/  MUFU.EX2 R15, R15 ;  /* 0x0000000f000f7308 */ /* 0x000e620000000800 */
[----:B--2---:R-:W-:Y:S01]  /*5410*/  @!P5 FMUL R13, R13, R13 ;  /* 0x0000000d0d0dd220 */ /* 0x004fe20000400000 */
[----:B------:R-:W-:Y:S01]  /*5420*/  FSETP.GEU.AND P5, PT, R14, -126, PT ;  /* 0xc2fc00000e00780b */ /* 0x000fe20003fae000 */
[--C-:B------:R-:W-:Y:S01]  /*5430*/  FFMA R152, R177, UR4, -R184.reuse ;  /* 0x00000004b1987c23 */ /* 0x100fe200080008b8 */
[----:B------:R-:W-:Y:S01]  /*5440*/  FMNMX R121, R163, R8, !PT ;  /* 0x00000008a3797209 */ /* 0x000fe20007800000 */
[--C-:B------:R-:W-:Y:S01]  /*5450*/  FFMA R165, R176, UR4, -R184.reuse ;  /* 0x00000004b0a57c23 */ /* 0x100fe200080008b8 */
[--C-:B------:R-:W-:Y:S01]  /*5460*/  FFMA R148, R173, UR4, -R184.reuse ;  /* 0x00000004ad947c23 */ /* 0x100fe200080008b8 */
[----:B------:R-:W-:Y:S01]  /*5470*/  @!P6 FMUL R17, R17, 0.5 ;  /* 0x3f0000001111e820 */ /* 0x000fe20000400000 */
[----:B------:R-:W2:Y:S01]  /*5480*/  MUFU.EX2 R12, R12 ;  /* 0x0000000c000c7308 */ /* 0x000ea20000000800 */
[----:B---3--:R-:W-:Y:S01]  /*5490*/  @!P3 FMUL R124, R124, R124 ;  /* 0x0000007c7c7cb220 */ /* 0x008fe20000400000 */
[----:B------:R-:W-:Y:S01]  /*54a0*/  FSETP.GEU.AND P3, PT, R21, -126, PT ;  /* 0xc2fc00001500780b */ /* 0x000fe20003f6e000 */
[--C-:B------:R-:W-:Y:S01]  /*54b0*/  FFMA R156, R181, UR4, -R184.reuse ;  /* 0x00000004b59c7c23 */ /* 0x100fe200080008b8 */
[----:B------:R-:W-:Y:S01]  /*54c0*/  FMNMX R8, R166, R121, !PT ;  /* 0x00000079a6087209 */ /* 0x000fe20007800000 */
[----:B------:R-:W-:-:S02]  /*54d0*/  FFMA R169, R180, UR4, -R184 ;  /* 0x00000004b4a97c23 */ /* 0x000fc400080008b8 */
[----:B------:R-:W-:Y:S01]  /*54e0*/  @!P5 FMUL R14, R14, 0.5 ;  /* 0x3f0000000e0ed820 */ /* 0x000fe20000400000 */
[----:B------:R-:W3:Y:S01]  /*54f0*/  MUFU.EX2 R17, R17 ;  /* 0x0000001100117308 */ /* 0x000ee20000000800 */
[----:B-1----:R-:W-:Y:S01]  /*5500*/  @!P2 FMUL R15, R15, R15 ;  /* 0x0000000f0f0fa220 */ /* 0x002fe20000400000 */
[----:B------:R-:W-:Y:S02]  /*5510*/  FSETP.GEU.AND P2, PT, R128, -126, PT ;  /* 0xc2fc00008000780b */ /* 0x000fe40003f4e000 */
[----:B------:R-:W-:-:S03]  /*5520*/  FMNMX R121, R167, R8, !PT ;  /* 0x00000008a7797209 */ /* 0x000fc60007800000 */
[----:B------:R-:W-:Y:S01]  /*5530*/  @!P3 FMUL R21, R21, 0.5 ;  /* 0x3f0000001515b820 */ /* 0x000fe20000400000 */
[----:B------:R-:W1:Y:S01]  /*5540*/  MUFU.EX2 R14, R14 ;  /* 0x0000000e000e7308 */ /* 0x000e620000000800 */
[----:B--2---:R-:W-:Y:S01]  /*5550*/  @!P4 FMUL R12, R12, R12 ;  /* 0x0000000c0c0cc220 */ /* 0x004fe20000400000 */
[----:B------:R-:W-:Y:S02]  /*5560*/  FSETP.GEU.AND P4, PT, R19, -126, PT ;  /* 0xc2fc00001300780b */ /* 0x000fe40003f8e000 */
[----:B------:R-:W-:-:S03]  /*5570*/  FMNMX R8, R170, R121, !PT ;  /* 0x00000079aa087209 */ /* 0x000fc60007800000 */
[----:B------:R-:W-:Y:S01]  /*5580*/  @!P2 FMUL R128, R128, 0.5 ;  /* 0x3f0000008080a820 */ /* 0x000fe20000400000 */
[----:B------:R-:W2:Y:S01]  /*5590*/  MUFU.EX2 R21, R21 ;  /* 0x0000001500157308 */ /* 0x000ea20000000800 */
[----:B---3--:R-:W-:Y:S01]  /*55a0*/  @!P6 FMUL R17, R17, R17 ;  /* 0x000000111111e220 */ /* 0x008fe20000400000 */
[----:B------:R-:W-:Y:S02]  /*55b0*/  FSETP.GEU.AND P6, PT, R16, -126, PT ;  /* 0xc2fc00001000780b */ /* 0x000fe40003fce000 */
[----:B------:R-:W-:-:S03]  /*55c0*/  FMNMX R121, R171, R8, !PT ;  /* 0x00000008ab797209 */ /* 0x000fc60007800000 */
        /* <DEDUP_REMOVED lines=33> */
[----:B------:R-:W-:Y:S01]  /*57e0*/  FSETP.GEU.AND P3, PT, R20, -126, PT ;  /* 0xc2fc00001400780b */ /* 0x000fe20003f6e000 */
[----:B------:R-:W1:Y:S04]  /*57f0*/  SHFL.BFLY PT, R121, R8, 0x1, 0x1f ;  /* 0x0c201f0008797f89 */ /* 0x000e6800000e0000 */
[----:B------:R-:W-:Y:S01]  /*5800*/  @!P5 FMUL R141, R141, 0.5 ;  /* 0x3f0000008d8dd820 */ /* 0x000fe20000400000 */
[----:B------:R-:W4:Y:S01]  /*5810*/  MUFU.EX2 R137, R137 ;  /* 0x0000008900897308 */ /* 0x000f220000000800 */
[----:B--2---:R-:W-:Y:S01]  /*5820*/  @!P2 FMUL R133, R133, R133 ;  /* 0x000000858585a220 */ /* 0x004fe20000400000 */
[----:B------:R-:W-:-:S05]  /*5830*/  FSETP.GEU.AND P2, PT, R145, -126, PT ;  /* 0xc2fc00009100780b */ /* 0x000fca0003f4e000 */
[----:B------:R-:W-:Y:S01]  /*5840*/  @!P3 FMUL R20, R20, 0.5 ;  /* 0x3f0000001414b820 */ /* 0x000fe20000400000 */
[----:B------:R-:W2:Y:S01]  /*5850*/  MUFU.EX2 R141, R141 ;  /* 0x0000008d008d7308 */ /* 0x000ea20000000800 */
[----:B---3--:R-:W-:Y:S01]  /*5860*/  @!P4 FMUL R132, R132, R132 ;  /* 0x000000848484c220 */ /* 0x008fe20000400000 */
[----:B------:R-:W-:-:S05]  /*5870*/  FSETP.GEU.AND P4, PT, R136, -126, PT ;  /* 0xc2fc00008800780b */ /* 0x000fca0003f8e000 */
[----:B------:R-:W-:Y:S01]  /*5880*/  @!P2 FMUL R145, R145, 0.5 ;  /* 0x3f0000009191a820 */ /* 0x000fe20000400000 */
[----:B------:R-:W3:Y:S01]  /*5890*/  MUFU.EX2 R20, R20 ;  /* 0x0000001400147308 */ /* 0x000ee20000000800 */
[----:B----4-:R-:W-:Y:S01]  /*58a0*/  @!P6 FMUL R137, R137, R137 ;  /* 0x000000898989e220 */ /* 0x010fe20000400000 */
[----:B------:R-:W-:Y:S02]  /*58b0*/  FSETP.GEU.AND P6, PT, R149, -126, PT ;  /* 0xc2fc00009500780b */ /* 0x000fe40003fce000 */
[----:B-1----:R-:W-:-:S03]  /*58c0*/  FMNMX R8, R8, R121, !PT ;  /* 0x0000007908087209 */ /* 0x002fc60007800000 */
[----:B------:R-:W-:Y:S01]  /*58d0*/  @!P4 FMUL R136, R136, 0.5 ;  /* 0x3f0000008888c820 */ /* 0x000fe20000400000 */
[----:B------:R-:W1:Y:S01]  /*58e0*/  MUFU.EX2 R145, R145 ;  /* 0x0000009100917308 */ /* 0x000e620000000800 */
[----:B--2---:R-:W-:Y:S01]  /*58f0*/  @!P5 FMUL R141, R141, R141 ;  /* 0x0000008d8d8dd220 */ /* 0x004fe20000400000 */
[----:B------:R-:W-:Y:S01]  /*5900*/  FSETP.GEU.AND P5, PT, R140, -126, PT ;  /* 0xc2fc00008c00780b */ /* 0x000fe20003fae000 */
[----:B------:R-:W2:Y:S04]  /*5910*/  SHFL.BFLY PT, R121, R8, 0x2, 0x1f ;  /* 0x0c401f0008797f89 */ /* 0x000ea800000e0000 */
[----:B------:R-:W-:Y:S01]  /*5920*/  @!P6 FMUL R149, R149, 0.5 ;  /* 0x3f0000009595e820 */ /* 0x000fe20000400000 */
[----:B------:R-:W4:Y:S01]  /*5930*/  MUFU.EX2 R136, R136 ;  /* 0x0000008800887308 */ /* 0x000f220000000800 */
[----:B---3--:R-:W-:Y:S01]  /*5940*/  @!P3 FMUL R20, R20, R20 ;  /* 0x000000141414b220 */ /* 0x008fe20000400000 */
[----:B------:R-:W-:-:S05]  /*5950*/  FSETP.GEU.AND P3, PT, R157, -126, PT ;  /* 0xc2fc00009d00780b */ /* 0x000fca0003f6e000 */
[----:B------:R-:W-:Y:S01]  /*5960*/  @!P5 FMUL R140, R140, 0.5 ;  /* 0x3f0000008c8cd820 */ /* 0x000fe20000400000 */
[----:B------:R-:W3:Y:S01]  /*5970*/  MUFU.EX2 R149, R149 ;  /* 0x0000009500957308 */ /* 0x000ee20000000800 */
[----:B-1----:R-:W-:Y:S01]  /*5980*/  @!P2 FMUL R145, R145, R145 ;  /* 0x000000919191a220 */ /* 0x002fe20000400000 */
[----:B------:R-:W-:-:S05]  /*5990*/  FSETP.GEU.AND P2, PT, R22, -126, PT ;  /* 0xc2fc00001600780b */ /* 0x000fca0003f4e000 */
[----:B------:R-:W-:Y:S01]  /*59a0*/  @!P3 FMUL R157, R157, 0.5 ;  /* 0x3f0000009d9db820 */ /* 0x000fe20000400000 */
[----:B------:R-:W1:Y:S01]  /*59b0*/  MUFU.EX2 R140, R140 ;  /* 0x0000008c008c7308 */ /* 0x000e620000000800 */
[----:B----4-:R-:W-:Y:S01]  /*59c0*/  @!P4 FMUL R136, R136, R136 ;  /* 0x000000888888c220 */ /* 0x010fe20000400000 */
[----:B------:R-:W-:Y:S02]  /*59d0*/  FSETP.GEU.AND P4, PT, R153, -126, PT ;  /* 0xc2fc00009900780b */ /* 0x000fe40003f8e000 */
[----:B--2---:R-:W-:-:S03]  /*59e0*/  FMNMX R8, R8, R121, !PT ;  /* 0x0000007908087209 */ /* 0x004fc60007800000 */
[----:B------:R-:W-:Y:S01]  /*59f0*/  @!P2 FMUL R22, R22, 0.5 ;  /* 0x3f0000001616a820 */ /* 0x000fe20000400000 */
[----:B------:R-:W2:Y:S01]  /*5a00*/  MUFU.EX2 R157, R157 ;  /* 0x0000009d009d7308 */ /* 0x000ea20000000800 */
        /* <DEDUP_REMOVED lines=21> */
[----:B------:R-:W-:-:S04]  /*5b60*/  FSETP.NEU.AND P6, PT, R8, -INF , PT ;  /* 0xff8000000800780b */ /* 0x000fc80003fcd000 */
[----:B------:R-:W-:Y:S01]  /*5b70*/  FSEL R176, R8, RZ, P6 ;  /* 0x000000ff08b07208 */ /* 0x000fe20003000000 */
[----:B------:R-:W-:Y:S01]  /*5b80*/  @!P4 FMUL R148, R148, 0.5 ;  /* 0x3f0000009494c820 */ /* 0x000fe20000400000 */
[----:B------:R-:W2:Y:S01]  /*5b90*/  MUFU.EX2 R165, R165 ;  /* 0x000000a500a57308 */ /* 0x000ea20000000800 */
[----:B---3--:R-:W-:Y:S01]  /*5ba0*/  @!P5 FMUL R161, R161, R161 ;  /* 0x000000a1a1a1d220 */ /* 0x008fe20000400000 */
[----:B------:R-:W-:Y:S01]  /*5bb0*/  FSETP.GEU.AND P5, PT, R156, -126, PT ;  /* 0xc2fc00009c00780b */ /* 0x000fe20003fae000 */
[C---:B------:R-:W-:Y:S01]  /*5bc0*/  FMUL R172, R176.reuse, UR4 ;  /* 0x00000004b0ac7c20 */ /* 0x040fe20008400000 */
[----:B------:R-:W-:Y:S01]  /*5bd0*/  FSETP.GEU.AND P6, PT, R169, -126, PT ;  /* 0xc2fc0000a900780b */ /* 0x000fe20003fce000 */
[----:B------:R-:W-:Y:S01]  /*5be0*/  FADD R181, -R176, R11 ;  /* 0x0000000bb0b57221 */ /* 0x000fe20000000100 */
[----:B------:R-:W-:Y:S01]  /*5bf0*/  FADD R11, R13, R136 ;  /* 0x000000880d0b7221 */ /* 0x000fe20000000000 */
[--C-:B------:R-:W-:Y:S01]  /*5c00*/  FFMA R121, R122, UR4, -R172.reuse ;  /* 0x000000047a797c23 */ /* 0x100fe200080008ac */
[----:B------:R-:W3:Y:S01]  /*5c10*/  MUFU.EX2 R148, R148 ;  /* 0x0000009400947308 */ /* 0x000ee20000000800 */
[--C-:B------:R-:W-:Y:S01]  /*5c20*/  FFMA R122, R123, UR4, -R172.reuse ;  /* 0x000000047b7a7c23 */ /* 0x100fe200080008ac */
[--C-:B------:R-:W-:Y:S01]  /*5c30*/  FFMA R123, R126, UR4, -R172.reuse ;  /* 0x000000047e7b7c23 */ /* 0x100fe200080008ac */
[----:B-1----:R-:W-:Y:S01]  /*5c40*/  @!P3 FMUL R152, R152, R152 ;  /* 0x000000989898b220 */ /* 0x002fe20000400000 */
[--C-:B------:R-:W-:Y:S01]  /*5c50*/  FFMA R125, R130, UR4, -R172.reuse ;  /* 0x00000004827d7c23 */ /* 0x100fe200080008ac */
[--C-:B------:R-:W-:Y:S01]  /*5c60*/  FFMA R127, R127, UR4, -R172.reuse ;  /* 0x000000047f7f7c23 */ /* 0x100fe200080008ac */
[--C-:B------:R-:W-:Y:S01]  /*5c70*/  FFMA R135, R135, UR4, -R172.reuse ;  /* 0x0000000487877c23 */ /* 0x100fe200080008ac */
[----:B------:R-:W-:Y:S01]  /*5c80*/  @!P5 FMUL R156, R156, 0.5 ;  /* 0x3f0000009c9cd820 */ /* 0x000fe20000400000 */
[----:B------:R-:W-:Y:S01]  /*5c90*/  FSETP.GEU.AND P3, PT, R123, -126, PT ;  /* 0xc2fc00007b00780b */ /* 0x000fe20003f6e000 */
[----:B--2---:R-:W-:Y:S01]  /*5ca0*/  @!P2 FMUL R165, R165, R165 ;  /* 0x000000a5a5a5a220 */ /* 0x004fe20000400000 */
[----:B------:R-:W-:Y:S01]  /*5cb0*/  FSETP.GEU.AND P2, PT, R122, -126, PT ;  /* 0xc2fc00007a00780b */ /* 0x000fe20003f4e000 */
[----:B------:R-:W-:Y:S01]  /*5cc0*/  @!P6 FMUL R169, R169, 0.5 ;  /* 0x3f000000a9a9e820 */ /* 0x000fe20000400000 */
[--C-:B------:R-:W-:Y:S01]  /*5cd0*/  FFMA R131, R131, UR4, -R172.reuse ;  /* 0x0000000483837c23 */ /* 0x100fe200080008ac */
[----:B------:R-:W1:Y:S01]  /*5ce0*/  MUFU.EX2 R156, R156 ;  /* 0x0000009c009c7308 */ /* 0x000e620000000800 */
[--C-:B------:R-:W-:Y:S01]  /*5cf0*/  FFMA R139, R139, UR4, -R172.reuse ;  /* 0x000000048b8b7c23 */ /* 0x100fe200080008ac */
[--C-:B------:R-:W-:Y:S01]  /*5d00*/  FFMA R129, R138, UR4, -R172.reuse ;  /* 0x000000048a817c23 */ /* 0x100fe200080008ac */
[--C-:B------:R-:W-:Y:S01]  /*5d10*/  FFMA R143, R143, UR4, -R172.reuse ;  /* 0x000000048f8f7c23 */ /* 0x100fe200080008ac */
[----:B---3--:R-:W-:Y:S01]  /*5d20*/  @!P4 FMUL R148, R148, R148 ;  /* 0x000000949494c220 */ /* 0x008fe20000400000 */
[----:B------:R-:W-:Y:S01]  /*5d30*/  FSETP.GEU.AND P4, PT, R121, -126, PT ;  /* 0xc2fc00007900780b */ /* 0x000fe20003f8e000 */
[--C-:B------:R-:W-:Y:S01]  /*5d40*/  FFMA R147, R147, UR4, -R172.reuse ;  /* 0x0000000493937c23 */ /* 0x100fe200080008ac */
[--C-:B------:R-:W-:Y:S01]  /*5d50*/  FFMA R151, R151, UR4, -R172.reuse ;  /* 0x0000000497977c23 */ /* 0x100fe200080008ac */
[----:B------:R-:W2:Y:S01]  /*5d60*/  MUFU.EX2 R169, R169 ;  /* 0x000000a900a97308 */ /* 0x000ea20000000800 */
[----:B------:R-:W-:Y:S01]  /*5d70*/  @!P3 FMUL R123, R123, 0.5 ;  /* 0x3f0000007b7bb820 */ /* 0x000fe20000400000 */
[----:B------:R-:W-:Y:S01]  /*5d80*/  @!P2 FMUL R122, R122, 0.5 ;  /* 0x3f0000007a7aa820 */ /* 0x000fe20000400000 */
[--C-:B------:R-:W-:Y:S01]  /*5d90*/  FFMA R160, R158, UR4, -R172.reuse ;  /* 0x000000049ea07c23 */ /* 0x100fe200080008ac */
[--C-:B------:R-:W-:Y:S01]  /*5da0*/  FFMA R166, R166, UR4, -R172.reuse ;  /* 0x00000004a6a67c23 */ /* 0x100fe200080008ac */
[--C-:B------:R-:W-:Y:S01]  /*5db0*/  FFMA R162, R162, UR4, -R172.reuse ;  /* 0x00000004a2a27c23 */ /* 0x100fe200080008ac */
[--C-:B------:R-:W-:Y:S01]  /*5dc0*/  FFMA R164, R170, UR4, -R172.reuse ;  /* 0x00000004aaa47c23 */ /* 0x100fe200080008ac */
[--C-:B------:R-:W-:Y:S01]  /*5dd0*/  FFMA R168, R174, UR4, -R172.reuse ;  /* 0x00000004aea87c23 */ /* 0x100fe200080008ac */
[----:B------:R-:W3:Y:S01]  /*5de0*/  MUFU.EX2 R123, R123 ;  /* 0x0000007b007b7308 */ /* 0x000ee20000000800 */
[----:B-1----:R-:W-:Y:S01]  /*5df0*/  @!P5 FMUL R156, R156, R156 ;  /* 0x0000009c9c9cd220 */ /* 0x002fe20000400000 */
[----:B------:R-:W-:Y:S01]  /*5e00*/  FSETP.GEU.AND P5, PT, R125, -126, PT ;  /* 0xc2fc00007d00780b */ /* 0x000fe20003fae000 */
[----:B------:R-:W-:Y:S01]  /*5e10*/  @!P4 FMUL R121, R121, 0.5 ;  /* 0x3f0000007979c820 */ /* 0x000fe20000400000 */
[--C-:B------:R-:W-:Y:S01]  /*5e20*/  FFMA R178, R178, UR4, -R172.reuse ;  /* 0x00000004b2b27c23 */ /* 0x100fe200080008ac */
[--C-:B------:R-:W-:Y:S01]  /*5e30*/  FFMA R179, R179, UR4, -R172.reuse ;  /* 0x00000004b3b37c23 */ /* 0x100fe200080008ac */
[----:B------:R-:W-:Y:S01]  /*5e40*/  FADD R170, R128, R157 ;  /* 0x0000009d80aa7221 */ /* 0x000fe20000000000 */
[--C-:B------:R-:W-:Y:S01]  /*5e50*/  FFMA R182, R182, UR4, -R172.reuse ;  /* 0x00000004b6b67c23 */ /* 0x100fe200080008ac */
[----:B------:R1:W4:Y:S01]  /*5e60*/  MUFU.EX2 R126, R122 ;  /* 0x0000007a007e7308 */ /* 0x0003220000000800 */
[----:B--2---:R-:W-:Y:S01]  /*5e70*/  @!P6 FMUL R169, R169, R169 ;  /* 0x000000a9a9a9e220 */ /* 0x004fe20000400000 */
[----:B------:R-:W-:Y:S01]  /*5e80*/  FSETP.GEU.AND P6, PT, R127, -126, PT ;  /* 0xc2fc00007f00780b */ /* 0x000fe20003fce000 */
[----:B------:R-:W-:Y:S01]  /*5e90*/  FFMA R183, R183, UR4, -R172 ;  /* 0x00000004b7b77c23 */ /* 0x000fe200080008ac */
[----:B------:R-:W-:Y:S01]  /*5ea0*/  FADD R174, R133, R152 ;  /* 0x0000009885ae7221 */ /* 0x000fe20000000000 */
[----:B------:R-:W-:Y:S01]  /*5eb0*/  FMUL R181, R181, UR4 ;  /* 0x00000004b5b57c20 */ /* 0x000fe20008400000 */
[----:B------:R-:W-:Y:S01]  /*5ec0*/  F2FP.F16.F32.PACK_AB R136, R136, R141 ;  /* 0x0000008d8888723e */ /* 0x000fe200000000ff */
[----:B------:R-:W-:Y:S01]  /*5ed0*/  @!P5 FMUL R125, R125, 0.5 ;  /* 0x3f0000007d7dd820 */ /* 0x000fe20000400000 */
[----:B------:R-:W2:Y:S01]  /*5ee0*/  MUFU.EX2 R121, R121 ;  /* 0x0000007900797308 */ /* 0x000ea20000000800 */
[----:B-1----:R-:W-:Y:S01]  /*5ef0*/  FFMA R122, R134, UR4, -R172 ;  /* 0x00000004867a7c23 */ /* 0x002fe200080008ac */
[----:B---3--:R-:W-:Y:S01]  /*5f00*/  @!P3 FMUL R123, R123, R123 ;  /* 0x0000007b7b7bb220 */ /* 0x008fe20000400000 */
[----:B------:R-:W-:-:S02]  /*5f10*/  FSETP.GEU.AND P3, PT, R135, -126, PT ;  /* 0xc2fc00008700780b */ /* 0x000fc40003f6e000 */
[----:B------:R-:W-:Y:S02]  /*5f20*/  F2FP.F16.F32.PACK_AB R128, R21, R128 ;  /* 0x000000801580723e */ /* 0x000fe400000000ff */
[----:B------:R-:W-:Y:S01]  /*5f30*/  @!P6 FMUL R127, R127, 0.5 ;  /* 0x3f0000007f7fe820 */ /* 0x000fe20000400000 */
[----:B------:R-:W1:Y:S01]  /*5f40*/  MUFU.EX2 R125, R125 ;  /* 0x0000007d007d7308 */ /* 0x000e620000000800 */
[----:B----4-:R-:W-:Y:S01]  /*5f50*/  @!P2 FMUL R126, R126, R126 ;  /* 0x0000007e7e7ea220 */ /* 0x010fe20000400000 */
[----:B------:R-:W-:-:S06]  /*5f60*/  FSETP.GEU.AND P2, PT, R122, -126, PT ;  /* 0xc2fc00007a00780b */ /* 0x000fcc0003f4e000 */
[----:B------:R-:W3:Y:S01]  /*5f70*/  MUFU.EX2 R130, R127 ;  /* 0x0000007f00827308 */ /* 0x000ee20000000800 */
[----:B--2---:R-:W-:Y:S01]  /*5f80*/  @!P4 FMUL R121, R121, R121 ;  /* 0x000000797979c220 */ /* 0x004fe20000400000 */
[----:B------:R-:W-:Y:S01]  /*5f90*/  FSETP.GEU.AND P4, PT, R131, -126, PT ;  /* 0xc2fc00008300780b */ /* 0x000fe20003f8e000 */
[----:B------:R-:W-:-:S04]  /*5fa0*/  @!P3 FMUL R135, R135, 0.5 ;  /* 0x3f0000008787b820 */ /* 0x000fc80000400000 */
[----:B------:R-:W-:Y:S01]  /*5fb0*/  @!P2 FMUL R122, R122, 0.5 ;  /* 0x3f0000007a7aa820 */ /* 0x000fe20000400000 */
[----:B------:R2:W4:Y:S01]  /*5fc0*/  MUFU.EX2 R138, R135 ;  /* 0x00000087008a7308 */ /* 0x0005220000000800 */
[----:B-1----:R-:W-:Y:S01]  /*5fd0*/  @!P5 FMUL R125, R125, R125 ;  /* 0x0000007d7d7dd220 */ /* 0x002fe20000400000 */
[----:B------:R-:W-:-:S05]  /*5fe0*/  FSETP.GEU.AND P5, PT, R139, -126, PT ;  /* 0xc2fc00008b00780b */ /* 0x000fca0003fae000 */
[----:B------:R-:W-:Y:S01]  /*5ff0*/  @!P4 FMUL R131, R131, 0.5 ;  /* 0x3f0000008383c820 */ /* 0x000fe20000400000 */
[----:B------:R1:W5:Y:S01]  /*6000*/  MUFU.EX2 R127, R122 ;  /* 0x0000007a007f7308 */ /* 0x0003620000000800 */
[----:B---3--:R-:W-:Y:S01]  /*6010*/  @!P6 FMUL R130, R130, R130 ;  /* 0x000000828282e220 */ /* 0x008fe20000400000 */
[----:B------:R-:W-:Y:S01]  /*6020*/  FSETP.GEU.AND P6, PT, R129, -126, PT ;  /* 0xc2fc00008100780b */ /* 0x000fe20003fce000 */
[----:B--2---:R-:W-:-:S04]  /*6030*/  FFMA R135, R146, UR4, -R172 ;  /* 0x0000000492877c23 */ /* 0x004fc800080008ac */
[----:B------:R-:W-:Y:S01]  /*6040*/  @!P5 FMUL R139, R139, 0.5 ;  /* 0x3f0000008b8bd820 */ /* 0x000fe20000400000 */
[----:B------:R2:W3:Y:S01]  /*6050*/  MUFU.EX2 R134, R131 ;  /* 0x0000008300867308 */ /* 0x0004e20000000800 */
[----:B----4-:R-:W-:Y:S01]  /*6060*/  @!P3 FMUL R138, R138, R138 ;  /* 0x0000008a8a8ab220 */ /* 0x010fe20000400000 */
[----:B------:R-:W-:Y:S01]  /*6070*/  FSETP.GEU.AND P3, PT, R135, -126, PT ;  /* 0xc2fc00008700780b */ /* 0x000fe20003f6e000 */
[----:B-1----:R-:W-:-:S04]  /*6080*/  FFMA R122, R154, UR4, -R172 ;  /* 0x000000049a7a7c23 */ /* 0x002fc800080008ac */
[----:B------:R-:W-:Y:S01]  /*6090*/  @!P6 FMUL R129, R129, 0.5 ;  /* 0x3f0000008181e820 */ /* 0x000fe20000400000 */
[----:B--2---:R-:W-:Y:S01]  /*60a0*/  FFMA R131, R142, UR4, -R172 ;  /* 0x000000048e837c23 */ /* 0x004fe200080008ac */
[----:B-----5:R-:W-:Y:S01]  /*60b0*/  @!P2 FMUL R127, R127, R127 ;  /* 0x0000007f7f7fa220 */ /* 0x020fe20000400000 */
[----:B------:R-:W-:Y:S01]  /*60c0*/  FSETP.GEU.AND P2, PT, R143, -126, PT ;  /* 0xc2fc00008f00780b */ /* 0x000fe20003f4e000 */
[----:B------:R1:W2:Y:S04]  /*60d0*/  MUFU.EX2 R142, R139 ;  /* 0x0000008b008e7308 */ /* 0x0002a80000000800 */
[----:B------:R-:W-:Y:S01]  /*60e0*/  @!P3 FMUL R135, R135, 0.5 ;  /* 0x3f0000008787b820 */ /* 0x000fe20000400000 */
[----:B---3--:R-:W-:Y:S01]  /*60f0*/  @!P4 FMUL R134, R134, R134 ;  /* 0x000000868686c220 */ /* 0x008fe20000400000 */
[----:B------:R-:W-:-:S02]  /*6100*/  FSETP.GEU.AND P4, PT, R131, -126, PT ;  /* 0xc2fc00008300780b */ /* 0x000fc40003f8e000 */
[----:B------:R-:W3:Y:S01]  /*6110*/  MUFU.EX2 R129, R129 ;  /* 0x0000008100817308 */ /* 0x000ee20000000800 */
[----:B-1----:R-:W-:-:S03]  /*6120*/  FFMA R139, R150, UR4, -R172 ;  /* 0x00000004968b7c23 */ /* 0x002fc600080008ac */
[----:B------:R-:W-:-:S04]  /*6130*/  @!P2 FMUL R143, R143, 0.5 ;  /* 0x3f0000008f8fa820 */ /* 0x000fc80000400000 */
[----:B------:R1:W4:Y:S01]  /*6140*/  MUFU.EX2 R146, R143 ;  /* 0x0000008f00927308 */ /* 0x0003220000000800 */
[----:B--2---:R-:W-:Y:S01]  /*6150*/  @!P5 FMUL R142, R142, R142 ;  /* 0x0000008e8e8ed220 */ /* 0x004fe20000400000 */
[----:B------:R-:W-:Y:S01]  /*6160*/  FSETP.GEU.AND P5, PT, R139, -126, PT ;  /* 0xc2fc00008b00780b */ /* 0x000fe20003fae000 */
[----:B------:R-:W-:-:S05]  /*6170*/  @!P4 FMUL R131, R131, 0.5 ;  /* 0x3f0000008383c820 */ /* 0x000fca0000400000 */
[----:B------:R-:W2:Y:S01]  /*6180*/  MUFU.EX2 R135, R135 ;  /* 0x0000008700877308 */ /* 0x000ea20000000800 */
[----:B---3--:R-:W-:Y:S01]  /*6190*/  @!P6 FMUL R129, R129, R129 ;  /* 0x000000818181e220 */ /* 0x008fe20000400000 */
[----:B------:R-:W-:Y:S01]  /*61a0*/  FSETP.GEU.AND P6, PT, R147, -126, PT ;  /* 0xc2fc00009300780b */ /* 0x000fe20003fce000 */
[--C-:B-1----:R-:W-:Y:S01]  /*61b0*/  FFMA R143, R155, UR4, -R172.reuse ;  /* 0x000000049b8f7c23 */ /* 0x102fe200080008ac */
[----:B------:R-:W-:Y:S01]  /*61c0*/  FFMA R155, R171, UR4, -R172 ;  /* 0x00000004ab9b7c23 */ /* 0x000fe200080008ac */
[----:B------:R-:W-:Y:S02]  /*61d0*/  FADD R171, R18, R169 ;  /* 0x000000a912ab7221 */ /* 0x000fe40000000000 */
[----:B------:R-:W-:Y:S01]  /*61e0*/  @!P5 FMUL R139, R139, 0.5 ;  /* 0x3f0000008b8bd820 */ /* 0x000fe20000400000 */
[----:B------:R-:W1:Y:S01]  /*61f0*/  MUFU.EX2 R131, R131 ;  /* 0x0000008300837308 */ /* 0x000e620000000800 */
[----:B----4-:R-:W-:Y:S01]  /*6200*/  @!P2 FMUL R146, R146, R146 ;  /* 0x000000929292a220 */ /* 0x010fe20000400000 */
[----:B------:R-:W-:-:S05]  /*6210*/  FSETP.GEU.AND P2, PT, R122, -126, PT ;  /* 0xc2fc00007a00780b */ /* 0x000fca0003f4e000 */
[----:B------:R-:W-:Y:S01]  /*6220*/  @!P6 FMUL R147, R147, 0.5 ;  /* 0x3f0000009393e820 */ /* 0x000fe20000400000 */
[----:B------:R-:W3:Y:S01]  /*6230*/  MUFU.EX2 R139, R139 ;  /* 0x0000008b008b7308 */ /* 0x000ee20000000800 */
[----:B--2---:R-:W-:Y:S01]  /*6240*/  @!P3 FMUL R135, R135, R135 ;  /* 0x000000878787b220 */ /* 0x004fe20000400000 */
[----:B------:R-:W-:-:S05]  /*6250*/  FSETP.GEU.AND P3, PT, R143, -126, PT ;  /* 0xc2fc00008f00780b */ /* 0x000fca0003f6e000 */
[----:B------:R-:W-:Y:S01]  /*6260*/  @!P2 FMUL R122, R122, 0.5 ;  /* 0x3f0000007a7aa820 */ /* 0x000fe20000400000 */
[----:B------:R2:W4:Y:S01]  /*6270*/  MUFU.EX2 R150, R147 ;  /* 0x0000009300967308 */ /* 0x0005220000000800 */
[----:B-1----:R-:W-:Y:S01]  /*6280*/  @!P4 FMUL R131, R131, R131 ;  /* 0x000000838383c220 */ /* 0x002fe20000400000 */
[----:B------:R-:W-:-:S05]  /*6290*/  FSETP.GEU.AND P4, PT, R151, -126, PT ;  /* 0xc2fc00009700780b */ /* 0x000fca0003f8e000 */
[----:B------:R-:W-:Y:S01]  /*62a0*/  @!P3 FMUL R143, R143, 0.5 ;  /* 0x3f0000008f8fb820 */ /* 0x000fe20000400000 */
[----:B------:R1:W5:Y:S01]  /*62b0*/  MUFU.EX2 R158, R122 ;  /* 0x0000007a009e7308 */ /* 0x0003620000000800 */
[--C-:B--2---:R-:W-:Y:S01]  /*62c0*/  FFMA R147, R159, UR4, -R172.reuse ;  /* 0x000000049f937c23 */ /* 0x104fe200080008ac */
[----:B---3--:R-:W-:Y:S01]  /*62d0*/  @!P5 FMUL R139, R139, R139 ;  /* 0x0000008b8b8bd220 */ /* 0x008fe20000400000 */
[--C-:B------:R-:W-:Y:S01]  /*62e0*/  FFMA R159, R167, UR4, -R172.reuse ;  /* 0x00000004a79f7c23 */ /* 0x100fe200080008ac */
[----:B------:R-:W-:Y:S02]  /*62f0*/  FFMA R167, R175, UR4, -R172 ;  /* 0x00000004afa77c23 */ /* 0x000fe400080008ac */
[----:B------:R-:W-:Y:S01]  /*6300*/  FSETP.GEU.AND P5, PT, R147, -126, PT ;  /* 0xc2fc00009300780b */ /* 0x000fe20003fae000 */
[----:B------:R-:W-:Y:S01]  /*6310*/  @!P4 FMUL R151, R151, 0.5 ;  /* 0x3f0000009797c820 */ /* 0x000fe20000400000 */
[----:B------:R-:W2:Y:S01]  /*6320*/  MUFU.EX2 R143, R143 ;  /* 0x0000008f008f7308 */ /* 0x000ea20000000800 */
[----:B----4-:R-:W-:Y:S01]  /*6330*/  @!P6 FMUL R150, R150, R150 ;  /* 0x000000969696e220 */ /* 0x010fe20000400000 */
[----:B------:R-:W-:Y:S01]  /*6340*/  FSETP.GEU.AND P6, PT, R160, -126, PT ;  /* 0xc2fc0000a000780b */ /* 0x000fe20003fce000 */
[----:B-1----:R-:W-:Y:S01]  /*6350*/  FADD R122, -R10, R9 ;  /* 0x000000090a7a7221 */ /* 0x002fe20000000100 */
[----:B------:R-:W-:Y:S01]  /*6360*/  FADD R9, R120, R141 ;  /* 0x0000008d78097221 */ /* 0x000fe20000000000 */
[----:B------:R-:W-:-:S02]  /*6370*/  F2FP.F16.F32.PACK_AB R120, R13, R120 ;  /* 0x000000780d78723e */ /* 0x000fc400000000ff */
[----:B------:R-:W-:Y:S01]  /*6380*/  FMUL R122, R122, UR4 ;  /* 0x000000047a7a7c20 */ /* 0x000fe20008400000 */
[----:B------:R1:W3:Y:S01]  /*6390*/  MUFU.EX2 R154, R151 ;  /* 0x00000097009a7308 */ /* 0x0002e20000000800 */
[----:B-----5:R-:W-:Y:S01]  /*63a0*/  @!P2 FMUL R158, R158, R158 ;  /* 0x0000009e9e9ea220 */ /* 0x020fe20000400000 */
[----:B------:R-:W-:Y:S01]  /*63b0*/  FADD R173, R9, R170 ;  /* 0x000000aa09ad7221 */ /* 0x000fe20000000000 */
[----:B------:R-:W-:Y:S01]  /*63c0*/  @!P5 FMUL R147, R147, 0.5 ;  /* 0x3f0000009393d820 */ /* 0x000fe20000400000 */
[----:B------:R-:W-:Y:S01]  /*63d0*/  FADD R170, R21, R144 ;  /* 0x0000009015aa7221 */ /* 0x000fe20000000000 */
[----:B------:R-:W-:Y:S02]  /*63e0*/  F2FP.F16.F32.PACK_AB R144, R144, R157 ;  /* 0x0000009d9090723e */ /* 0x000fe400000000ff */
[----:B------:R-:W-:Y:S01]  /*63f0*/  @!P6 FMUL R160, R160, 0.5 ;  /* 0x3f000000a0a0e820 */ /* 0x000fe20000400000 */
[----:B------:R-:W-:Y:S01]  /*6400*/  FADD R175, R11, R170 ;  /* 0x000000aa0baf7221 */ /* 0x000fe20000000000 */
[----:B-1----:R-:W-:Y:S01]  /*6410*/  FFMA R151, R163, UR4, -R172 ;  /* 0x00000004a3977c23 */ /* 0x002fe200080008ac */
[----:B--2---:R-:W-:Y:S01]  /*6420*/  @!P3 FMUL R143, R143, R143 ;  /* 0x0000008f8f8fb220 */ /* 0x004fe20000400000 */
[----:B------:R-:W-:Y:S01]  /*6430*/  FSETP.GEU.AND P3, PT, R166, -126, PT ;  /* 0xc2fc0000a600780b */ /* 0x000fe20003f6e000 */
[----:B------:R-:W1:Y:S01]  /*6440*/  MUFU.EX2 R147, R147 ;  /* 0x0000009300937308 */ /* 0x000e620000000800 */
[----:B------:R-:W-:Y:S01]  /*6450*/  FADD R163, R124, R149 ;  /* 0x000000957ca37221 */ /* 0x000fe20000000000 */
[----:B------:R-:W-:Y:S01]  /*6460*/  FSETP.GEU.AND P2, PT, R151, -126, PT ;  /* 0xc2fc00009700780b */ /* 0x000fe20003f4e000 */
[----:B------:R-:W-:Y:S01]  /*6470*/  FADD R172, R132, R165 ;  /* 0x000000a584ac7221 */ /* 0x000fe20000000000 */
[----:B------:R-:W-:Y:S01]  /*6480*/  FADD R170, R14, R153 ;  /* 0x000000990eaa7221 */ /* 0x000fe20000000000 */
[----:B---3--:R-:W-:Y:S01]  /*6490*/  @!P4 FMUL R154, R154, R154 ;  /* 0x0000009a9a9ac220 */ /* 0x008fe20000400000 */
[----:B------:R-:W-:-:S02]  /*64a0*/  FSETP.GEU.AND P4, PT, R162, -126, PT ;  /* 0xc2fc0000a200780b */ /* 0x000fc40003f8e000 */
[----:B------:R-:W2:Y:S01]  /*64b0*/  MUFU.EX2 R160, R160 ;  /* 0x000000a000a07308 */ /* 0x000ea20000000800 */
[----:B------:R-:W-:Y:S01]  /*64c0*/  FADD R171, R170, R171 ;  /* 0x000000abaaab7221 */ /* 0x000fe20000000000 */
[----:B------:R-:W-:Y:S02]  /*64d0*/  F2FP.F16.F32.PACK_AB R132, R133, R132 ;  /* 0x000000848584723e */ /* 0x000fe400000000ff */
[----:B------:R-:W-:Y:S01]  /*64e0*/  @!P3 FMUL R166, R166, 0.5 ;  /* 0x3f000000a6a6b820 */ /* 0x000fe20000400000 */
[----:B------:R-:W-:Y:S02]  /*64f0*/  F2FP.F16.F32.PACK_AB R133, R150, R135 ;  /* 0x000000879685723e */ /* 0x000fe400000000ff */
[----:B------:R-:W-:Y:S01]  /*6500*/  @!P2 FMUL R151, R151, 0.5 ;  /* 0x3f0000009797a820 */ /* 0x000fe20000400000 */
[----:B------:R-:W-:Y:S01]  /*6510*/  F2FP.F16.F32.PACK_AB R124, R17, R124 ;  /* 0x0000007c117c723e */ /* 0x000fe200000000ff */
[----:B-1----:R-:W-:Y:S01]  /*6520*/  @!P5 FMUL R147, R147, R147 ;  /* 0x000000939393d220 */ /* 0x002fe20000400000 */
[----:B------:R-:W1:Y:S01]  /*6530*/  MUFU.EX2 R166, R166 ;  /* 0x000000a600a67308 */ /* 0x000e620000000800 */
[----:B------:R-:W-:Y:S01]  /*6540*/  FSETP.GEU.AND P5, PT, R155, -126, PT ;  /* 0xc2fc00009b00780b */ /* 0x000fe20003fae000 */
[----:B------:R-:W-:Y:S01]  /*6550*/  @!P4 FMUL R162, R162, 0.5 ;  /* 0x3f000000a2a2c820 */ /* 0x000fe20000400000 */
[----:B--2---:R-:W-:-:S05]  /*6560*/  @!P6 FMUL R160, R160, R160 ;  /* 0x000000a0a0a0e220 */ /* 0x004fca0000400000 */
[----:B------:R-:W2:Y:S01]  /*6570*/  MUFU.EX2 R151, R151 ;  /* 0x0000009700977308 */ /* 0x000ea20000000800 */
[----:B------:R-:W-:-:S05]  /*6580*/  FSETP.GEU.AND P6, PT, R164, -126, PT ;  /* 0xc2fc0000a400780b */ /* 0x000fca0003fce000 */
[----:B------:R-:W-:Y:S02]  /*6590*/  @!P5 FMUL R155, R155, 0.5 ;  /* 0x3f0000009b9bd820 */ /* 0x000fe40000400000 */
[----:B------:R-:W3:Y:S01]  /*65a0*/  MUFU.EX2 R162, R162 ;  /* 0x000000a200a27308 */ /* 0x000ee20000000800 */
[----:B-1----:R-:W-:Y:S01]  /*65b0*/  @!P3 FMUL R166, R166, R166 ;  /* 0x000000a6a6a6b220 */ /* 0x002fe20000400000 */
[----:B------:R-:W-:-:S04]  /*65c0*/  FSETP.GEU.AND P3, PT, R178, -126, PT ;  /* 0xc2fc0000b200780b */ /* 0x000fc80003f6e000 */
[----:B------:R-:W-:Y:S02]  /*65d0*/  @!P6 FMUL R164, R164, 0.5 ;  /* 0x3f000000a4a4e820 */ /* 0x000fe40000400000 */
[----:B------:R-:W1:Y:S01]  /*65e0*/  MUFU.EX2 R155, R155 ;  /* 0x0000009b009b7308 */ /* 0x000e620000000800 */
[----:B--2---:R-:W-:Y:S01]  /*65f0*/  @!P2 FMUL R151, R151, R151 ;  /* 0x000000979797a220 */ /* 0x004fe20000400000 */
[----:B------:R-:W-:-:S05]  /*6600*/  FSETP.GEU.AND P2, PT, R168, -126, PT ;  /* 0xc2fc0000a800780b */ /* 0x000fca0003f4e000 */
[----:B------:R-:W-:Y:S01]  /*6610*/  @!P3 FMUL R178, R178, 0.5 ;  /* 0x3f000000b2b2b820 */ /* 0x000fe20000400000 */
[----:B------:R-:W2:Y:S01]  /*6620*/  MUFU.EX2 R164, R164 ;  /* 0x000000a400a47308 */ /* 0x000ea20000000800 */
[----:B---3--:R-:W-:Y:S01]  /*6630*/  @!P4 FMUL R162, R162, R162 ;  /* 0x000000a2a2a2c220 */ /* 0x008fe20000400000 */
[----:B------:R-:W-:-:S04]  /*6640*/  FSETP.GEU.AND P4, PT, R159, -126, PT ;  /* 0xc2fc00009f00780b */ /* 0x000fc80003f8e000 */
[----:B------:R-:W-:Y:S01]  /*6650*/  F2FP.F16.F32.PACK_AB R141, R151, R162 ;  /* 0x000000a2978d723e */ /* 0x000fe200000000ff */
[----:B------:R-:W-:Y:S01]  /*6660*/  @!P2 FMUL R168, R168, 0.5 ;  /* 0x3f000000a8a8a820 */ /* 0x000fe20000400000 */
[----:B------:R3:W4:Y:S01]  /*6670*/  MUFU.EX2 R10, R178 ;  /* 0x000000b2000a7308 */ /* 0x0007220000000800 */
[----:B-1----:R-:W-:Y:S01]  /*6680*/  @!P5 FMUL R155, R155, R155 ;  /* 0x0000009b9b9bd220 */ /* 0x002fe20000400000 */
[----:B------:R-:W-:-:S03]  /*6690*/  FSETP.GEU.AND P5, PT, R179, -126, PT ;  /* 0xc2fc0000b300780b */ /* 0x000fc60003fae000 */
[----:B------:R-:W-:Y:S02]  /*66a0*/  FADD R185, R142, R155 ;  /* 0x0000009b8eb97221 */ /* 0x000fe40000000000 */
[----:B------:R-:W-:Y:S01]  /*66b0*/  @!P4 FMUL R159, R159, 0.5 ;  /* 0x3f0000009f9fc820 */ /* 0x000fe20000400000 */
[----:B------:R-:W1:Y:S01]  /*66c0*/  MUFU.EX2 R168, R168 ;  /* 0x000000a800a87308 */ /* 0x000e620000000800 */
[----:B--2---:R-:W-:Y:S01]  /*66d0*/  @!P6 FMUL R164, R164, R164 ;  /* 0x000000a4a4a4e220 */ /* 0x004fe20000400000 */
[----:B------:R-:W-:Y:S01]  /*66e0*/  FSETP.GEU.AND P6, PT, R167, -126, PT ;  /* 0xc2fc0000a700780b */ /* 0x000fe20003fce000 */
[----:B---3--:R-:W-:Y:S01]  /*66f0*/  FADD R178, R163, R172 ;  /* 0x000000aca3b27221 */ /* 0x008fe20000000000 */
[----:B------:R-:W-:Y:S01]  /*6700*/  FADD R163, R12, R145 ;  /* 0x000000910ca37221 */ /* 0x000fe20000000000 */
[----:B------:R-:W-:Y:S01]  /*6710*/  FADD R172, R16, R161 ;  /* 0x000000a110ac7221 */ /* 0x000fe20000000000 */
[----:B------:R-:W-:Y:S01]  /*6720*/  FADD R184, R129, R164 ;  /* 0x000000a481b87221 */ /* 0x000fe20000000000 */
[----:B------:R-:W-:Y:S01]  /*6730*/  @!P5 FMUL R179, R179, 0.5 ;  /* 0x3f000000b3b3d820 */ /* 0x000fe20000400000 */
[----:B------:R-:W2:Y:S01]  /*6740*/  MUFU.EX2 R159, R159 ;  /* 0x0000009f009f7308 */ /* 0x000ea20000000800 */
[----:B----4-:R-:W-:Y:S01]  /*6750*/  @!P3 FMUL R10, R10, R10 ;  /* 0x0000000a0a0ab220 */ /* 0x010fe20000400000 */
[----:B------:R-:W-:Y:S01]  /*6760*/  FSETP.GEU.AND P3, PT, R183, -126, PT ;  /* 0xc2fc0000b700780b */ /* 0x000fe20003f6e000 */
[----:B------:R-:W-:Y:S01]  /*6770*/  FADD R176, R163, R172 ;  /* 0x000000aca3b07221 */ /* 0x000fe20000000000 */
[----:B------:R-:W-:Y:S01]  /*6780*/  FADD R163, R15, R20 ;  /* 0x000000140fa37221 */ /* 0x000fe20000000000 */
[----:B------:R-:W-:Y:S01]  /*6790*/  FADD R172, R23, R148 ;  /* 0x0000009417ac7221 */ /* 0x000fe20000000000 */
[----:B------:R-:W-:Y:S01]  /*67a0*/  FADD R186, R135, R10 ;  /* 0x0000000a87ba7221 */ /* 0x000fe20000000000 */
[----:B------:R-:W-:Y:S01]  /*67b0*/  @!P6 FMUL R167, R167, 0.5 ;  /* 0x3f000000a7a7e820 */ /* 0x000fe20000400000 */
[----:B------:R3:W4:Y:S01]  /*67c0*/  MUFU.EX2 R11, R179 ;  /* 0x000000b3000b7308 */ /* 0x0007220000000800 */
[----:B-1----:R-:W-:Y:S01]  /*67d0*/  @!P2 FMUL R168, R168, R168 ;  /* 0x000000a8a8a8a220 */ /* 0x002fe20000400000 */
[----:B------:R-:W-:Y:S01]  /*67e0*/  FSETP.GEU.AND P2, PT, R182, -126, PT ;  /* 0xc2fc0000b600780b */ /* 0x000fe20003f4e000 */
[----:B------:R-:W-:Y:S01]  /*67f0*/  FADD R172, R163, R172 ;  /* 0x000000aca3ac7221 */ /* 0x000fe20000000000 */
[----:B------:R-:W-:Y:S01]  /*6800*/  FADD R173, R173, R178 ;  /* 0x000000b2adad7221 */ /* 0x000fe20000000000 */
[----:B------:R-:W-:Y:S01]  /*6810*/  FADD R176, R176, R171 ;  /* 0x000000abb0b07221 */ /* 0x000fe20000000000 */
[----:B------:R-:W-:Y:S01]  /*6820*/  MOV R171, UR57 ;  /* 0x0000003900ab7c02 */ /* 0x000fe20008000f00 */
[----:B------:R-:W-:Y:S01]  /*6830*/  @!P3 FMUL R183, R183, 0.5 ;  /* 0x3f000000b7b7b820 */ /* 0x000fe20000400000 */
[----:B------:R1:W5:Y:S01]  /*6840*/  MUFU.EX2 R9, R167 ;  /* 0x000000a700097308 */ /* 0x0003620000000800 */
[----:B--2---:R-:W-:Y:S01]  /*6850*/  @!P4 FMUL R159, R159, R159 ;  /* 0x0000009f9f9fc220 */ /* 0x004fe20000400000 */
[----:B---3--:R-:W-:Y:S01]  /*6860*/  FADD R179, R125, R162 ;  /* 0x000000a27db37221 */ /* 0x008fe20000000000 */
[----:B------:R-:W-:Y:S01]  /*6870*/  FSETP.GEU.AND P4, PT, R181, -126, PT ;  /* 0xc2fc0000b500780b */ /* 0x000fe20003f8e000 */
[----:B------:R-:W-:Y:S01]  /*6880*/  FADD R173, R173, R176 ;  /* 0x000000b0adad7221 */ /* 0x000fe20000000000 */
[----:B------:R-:W-:Y:S01]  /*6890*/  SHF.L.U32 R171, R171, 0x1f, RZ ;  /* 0x0000001fabab7819 */ /* 0x000fe200000006ff */
[----:B------:R-:W-:Y:S01]  /*68a0*/  FADD R189, R179, R186 ;  /* 0x000000bab3bd7221 */ /* 0x000fe20000000000 */
[----:B------:R-:W-:Y:S01]  /*68b0*/  @!P2 FMUL R182, R182, 0.5 ;  /* 0x3f000000b6b6a820 */ /* 0x000fe20000400000 */
[----:B------:R2:W3:Y:S01]  /*68c0*/  MUFU.EX2 R163, R183 ;  /* 0x000000b700a37308 */ /* 0x0004e20000000800 */
[----:B-1----:R-:W-:Y:S01]  /*68d0*/  FADD R167, R17, R140 ;  /* 0x0000008c11a77221 */ /* 0x002fe20000000000 */
[----:B----4-:R-:W-:Y:S01]  /*68e0*/  @!P5 FMUL R11, R11, R11 ;  /* 0x0000000b0b0bd220 */ /* 0x010fe20000400000 */
[----:B------:R-:W-:Y:S01]  /*68f0*/  FSETP.GEU.AND P5, PT, R122, -126, PT ;  /* 0xc2fc00007a00780b */ /* 0x000fe20003fae000 */
[----:B------:R-:W-:Y:S01]  /*6900*/  FADD R179, R127, R166 ;  /* 0x000000a67fb37221 */ /* 0x000fe20000000000 */
[----:B------:R-:W-:Y:S01]  /*6910*/  FADD R180, R167, R174 ;  /* 0x000000aea7b47221 */ /* 0x000fe20000000000 */
[----:B------:R-:W-:Y:S01]  /*6920*/  FADD R167, R19, R22 ;  /* 0x0000001613a77221 */ /* 0x000fe20000000000 */
[----:B------:R-:W-:Y:S01]  /*6930*/  FADD R174, R137, R156 ;  /* 0x0000009c89ae7221 */ /* 0x000fe20000000000 */
[----:B------:R1:W4:Y:S01]  /*6940*/  MUFU.EX2 R170, R182 ;  /* 0x000000b600aa7308 */ /* 0x0003220000000800 */
[----:B------:R-:W-:Y:S01]  /*6950*/  FADD R187, R150, R11 ;  /* 0x0000000b96bb7221 */ /* 0x000fe20000000000 */
[----:B-----5:R-:W-:Y:S01]  /*6960*/  @!P6 FMUL R9, R9, R9 ;  /* 0x000000090909e220 */ /* 0x020fe20000400000 */
[----:B------:R-:W-:Y:S01]  /*6970*/  FADD R177, R167, R174 ;  /* 0x000000aea7b17221 */ /* 0x000fe20000000000 */
[----:B------:R-:W-:Y:S01]  /*6980*/  FADD R167, R121, R158 ;  /* 0x0000009e79a77221 */ /* 0x000fe20000000000 */
[----:B------:R-:W-:Y:S01]  /*6990*/  FADD R174, R126, R143 ;  /* 0x0000008f7eae7221 */ /* 0x000fe20000000000 */
[----:B--2---:R-:W-:Y:S01]  /*69a0*/  FADD R183, R146, R9 ;  /* 0x0000000992b77221 */ /* 0x004fe20000000000 */
[----:B------:R-:W-:Y:S01]  /*69b0*/  @!P4 FMUL R181, R181, 0.5 ;  /* 0x3f000000b5b5c820 */ /* 0x000fe20000400000 */
[----:B------:R-:W-:Y:S01]  /*69c0*/  FADD R188, R167, R184 ;  /* 0x000000b8a7bc7221 */ /* 0x000fe20000000000 */
[----:B-1----:R-:W-:Y:S01]  /*69d0*/  FADD R182, R134, R151 ;  /* 0x0000009786b67221 */ /* 0x002fe20000000000 */
[----:B------:R-:W-:Y:S01]  /*69e0*/  FADD R186, R174, R185 ;  /* 0x000000b9aeba7221 */ /* 0x000fe20000000000 */
[----:B------:R-:W-:Y:S01]  /*69f0*/  FADD R167, R123, R160 ;  /* 0x000000a07ba77221 */ /* 0x000fe20000000000 */
[----:B------:R-:W-:Y:S01]  /*6a00*/  FADD R174, R131, R168 ;  /* 0x000000a883ae7221 */ /* 0x000fe20000000000 */
[----:B------:R-:W-:Y:S01]  /*6a10*/  FADD R191, R182, R187 ;  /* 0x000000bbb6bf7221 */ /* 0x000fe20000000000 */
[----:B------:R-:W-:Y:S01]  /*6a20*/  @!P5 FMUL R122, R122, 0.5 ;  /* 0x3f0000007a7ad820 */ /* 0x000fe20000400000 */
[----:B---3--:R-:W-:Y:S01]  /*6a30*/  @!P3 FMUL R163, R163, R163 ;  /* 0x000000a3a3a3b220 */ /* 0x008fe20000400000 */
[----:B------:R-:W-:Y:S01]  /*6a40*/  FADD R187, R167, R174 ;  /* 0x000000aea7bb7221 */ /* 0x000fe20000000000 */
[----:B------:R-:W-:Y:S01]  /*6a50*/  FADD R174, R130, R147 ;  /* 0x0000009382ae7221 */ /* 0x000fe20000000000 */
[----:B----4-:R-:W-:Y:S01]  /*6a60*/  @!P2 FMUL R170, R170, R170 ;  /* 0x000000aaaaaaa220 */ /* 0x010fe20000400000 */
[----:B------:R-:W1:Y:S01]  /*6a70*/  MUFU.EX2 R167, R122 ;  /* 0x0000007a00a77308 */ /* 0x000e620000000800 */
[----:B------:R-:W-:Y:S01]  /*6a80*/  FADD R182, R138, R159 ;  /* 0x0000009f8ab67221 */ /* 0x000fe20000000000 */
[----:B------:R-:W-:Y:S01]  /*6a90*/  FADD R183, R174, R183 ;  /* 0x000000b7aeb77221 */ /* 0x000fe20000000000 */
[----:B------:R-:W-:Y:S01]  /*6aa0*/  FADD R184, R139, R170 ;  /* 0x000000aa8bb87221 */ /* 0x000fe20000000000 */
[----:B------:R-:W-:Y:S01]  /*6ab0*/  FADD R185, R154, R163 ;  /* 0x000000a39ab97221 */ /* 0x000fe20000000000 */
[----:B------:R-:W-:Y:S01]  /*6ac0*/  FADD R175, R175, R180 ;  /* 0x000000b4afaf7221 */ /* 0x000fe20000000000 */
[----:B------:R-:W-:Y:S01]  /*6ad0*/  FADD R172, R172, R177 ;  /* 0x000000b1acac7221 */ /* 0x000fe20000000000 */
[----:B------:R-:W-:Y:S01]  /*6ae0*/  FADD R184, R179, R184 ;  /* 0x000000b8b3b87221 */ /* 0x000fe20000000000 */
[----:B------:R-:W2:Y:S01]  /*6af0*/  MUFU.EX2 R174, R181 ;  /* 0x000000b500ae7308 */ /* 0x000ea20000000800 */
[----:B------:R-:W-:Y:S01]  /*6b00*/  FADD R182, R182, R185 ;  /* 0x000000b9b6b67221 */ /* 0x000fe20000000000 */
[----:B------:R-:W-:Y:S01]  /*6b10*/  FADD R188, R188, R189 ;  /* 0x000000bdbcbc7221 */ /* 0x000fe20000000000 */
[----:B------:R-:W-:Y:S01]  /*6b20*/  FADD R186, R186, R191 ;  /* 0x000000bfbaba7221 */ /* 0x000fe20000000000 */
[----:B------:R-:W-:Y:S01]  /*6b30*/  FADD R187, R187, R184 ;  /* 0x000000b8bbbb7221 */ /* 0x000fe20000000000 */
[----:B------:R-:W-:Y:S01]  /*6b40*/  FADD R183, R183, R182 ;  /* 0x000000b6b7b77221 */ /* 0x000fe20000000000 */
[----:B------:R-:W-:Y:S01]  /*6b50*/  FADD R172, R175, R172 ;  /* 0x000000acafac7221 */ /* 0x000fe20000000000 */
[----:B------:R3:W4:Y:S01]  /*6b60*/  SYNCS.PHASECHK.TRANS64.TRYWAIT P2, [UR6+0x48000], R171 ;  /* 0x048000abff0075a7 */ /* 0x0007220008040146 */
[----:B------:R-:W-:Y:S01]  /*6b70*/  FADD R187, R188, R187 ;  /* 0x000000bbbcbb7221 */ /* 0x000fe20000000000 */
[----:B------:R-:W-:Y:S01]  /*6b80*/  FADD R186, R186, R183 ;  /* 0x000000b7baba7221 */ /* 0x000fe20000000000 */
[----:B------:R-:W-:Y:S01]  /*6b90*/  FADD R172, R173, R172 ;  /* 0x000000acadac7221 */ /* 0x000fe20000000000 */
[----:B-1----:R-:W-:Y:S01]  /*6ba0*/  @!P5 FMUL R167, R167, R167 ;  /* 0x000000a7a7a7d220 */ /* 0x002fe20000400000 */
[----:B------:R-:W-:Y:S01]  /*6bb0*/  F2FP.F16.F32.PACK_AB R125, R134, R125 ;  /* 0x0000007d867d723e */ /* 0x000fe200000000ff */
[----:B------:R-:W-:Y:S01]  /*6bc0*/  FADD R187, R187, R186 ;  /* 0x000000babbbb7221 */ /* 0x000fe20000000000 */
[----:B------:R-:W-:Y:S01]  /*6bd0*/  F2FP.F16.F32.PACK_AB R127, R138, R127 ;  /* 0x0000007f8a7f723e */ /* 0x000fe200000000ff */
[----:B------:R-:W-:Y:S01]  /*6be0*/  FFMA R4, R167, R4, R172 ;  /* 0x00000004a7047223 */ /* 0x000fe200000000ac */
[----:B------:R-:W-:Y:S01]  /*6bf0*/  F2FP.F16.F32.PACK_AB R131, R146, R131 ;  /* 0x000000839283723e */ /* 0x000fe200000000ff */
[----:B--2---:R-:W-:Y:S01]  /*6c00*/  @!P4 FMUL R174, R174, R174 ;  /* 0x000000aeaeaec220 */ /* 0x004fe20000400000 */
[----:B------:R-:W-:Y:S01]  /*6c10*/  F2FP.F16.F32.PACK_AB R134, R137, R18 ;  /* 0x000000128986723e */ /* 0x000fe200000000ff */
[----:B------:R-:W-:Y:S01]  /*6c20*/  FMUL R24, R24, R167 ;  /* 0x000000a718187220 */ /* 0x000fe20000400000 */
[----:B------:R-:W-:Y:S01]  /*6c30*/  F2FP.F16.F32.PACK_AB R135, R154, R139 ;  /* 0x0000008b9a87723e */ /* 0x000fe200000000ff */
[----:B------:R-:W-:Y:S01]  /*6c40*/  FFMA R5, R174, R5, R187 ;  /* 0x00000005ae057223 */ /* 0x000fe200000000bb */
[----:B------:R-:W-:Y:S01]  /*6c50*/  F2FP.F16.F32.PACK_AB R121, R126, R121 ;  /* 0x000000797e79723e */ /* 0x000fe200000000ff */
[----:B------:R-:W-:Y:S01]  /*6c60*/  FMUL R25, R25, R167 ;  /* 0x000000a719197220 */ /* 0x000fe20000400000 */
[----:B------:R-:W-:Y:S01]  /*6c70*/  F2FP.F16.F32.PACK_AB R123, R130, R123 ;  /* 0x0000007b827b723e */ /* 0x000fe200000000ff */
[----:B------:R-:W-:Y:S01]  /*6c80*/  FMUL R28, R28, R167 ;  /* 0x000000a71c1c7220 */ /* 0x000fe20000400000 */
[----:B------:R-:W-:Y:S01]  /*6c90*/  F2FP.F16.F32.PACK_AB R129, R142, R129 ;  /* 0x000000818e81723e */ /* 0x000fe200000000ff */
[-C--:B------:R-:W-:Y:S01]  /*6ca0*/  FMUL R29, R29, R167.reuse ;  /* 0x000000a71d1d7220 */ /* 0x080fe20000400000 */
[----:B------:R-:W-:Y:S01]  /*6cb0*/  F2FP.F16.F32.PACK_AB R137, R143, R158 ;  /* 0x0000009e8f89723e */ /* 0x000fe200000000ff */
[----:B------:R-:W-:Y:S01]  /*6cc0*/  FMUL R32, R32, R167 ;  /* 0x000000a720207220 */ /* 0x000fe20000400000 */
[----:B------:R-:W-:Y:S01]  /*6cd0*/  F2FP.F16.F32.PACK_AB R138, R20, R145 ;  /* 0x00000091148a723e */ /* 0x000fe200000000ff */
[-C--:B------:R-:W-:Y:S01]  /*6ce0*/  FMUL R33, R33, R167.reuse ;  /* 0x000000a721217220 */ /* 0x080fe20000400000 */
[----:B------:R-:W-:Y:S01]  /*6cf0*/  F2FP.F16.F32.PACK_AB R139, R147, R160 ;  /* 0x000000a0938b723e */ /* 0x000fe200000000ff */
[----:B------:R-:W-:Y:S01]  /*6d00*/  FMUL R36, R36, R167 ;  /* 0x000000a724247220 */ /* 0x000fe20000400000 */
[----:B------:R-:W-:Y:S01]  /*6d10*/  F2FP.F16.F32.PACK_AB R140, R140, R149 ;  /* 0x000000958c8c723e */ /* 0x000fe200000000ff */
[----:B------:R-:W-:Y:S01]  /*6d20*/  FMUL R37, R37, R167 ;  /* 0x000000a725257220 */ /* 0x000fe20000400000 */
[----:B------:R-:W-:Y:S01]  /*6d30*/  F2FP.F16.F32.PACK_AB R146, R148, R161 ;  /* 0x000000a19492723e */ /* 0x000fe200000000ff */
[-C--:B------:R-:W-:Y:S01]  /*6d40*/  FMUL R40, R40, R167.reuse ;  /* 0x000000a728287220 */ /* 0x080fe20000400000 */
        /* <DEDUP_REMOVED lines=88> */
[----:B------:R-:W-:-:S02]  /*72d0*/  F2FP.F16.F32.PACK_AB R126, R19, R14 ;  /* 0x0000000e137e723e */ /* 0x000fc400000000ff */
[----:B------:R-:W-:Y:S02]  /*72e0*/  F2FP.F16.F32.PACK_AB R130, R23, R16 ;  /* 0x000000101782723e */ /* 0x000fe400000000ff */
[----:B------:R-:W-:Y:S02]  /*72f0*/  F2FP.F16.F32.PACK_AB R142, R22, R153 ;  /* 0x00000099168e723e */ /* 0x000fe400000000ff */
[----:B------:R-:W-:Y:S02]  /*7300*/  F2FP.F16.F32.PACK_AB R143, R159, R166 ;  /* 0x000000a69f8f723e */ /* 0x000fe400000000ff */
[----:B------:R-:W-:Y:S02]  /*7310*/  F2FP.F16.F32.PACK_AB R145, R155, R164 ;  /* 0x000000a49b91723e */ /* 0x000fe400000000ff */
[----:B------:R-:W-:Y:S02]  /*7320*/  F2FP.F16.F32.PACK_AB R147, R9, R168 ;  /* 0x000000a80993723e */ /* 0x000fe400000000ff */
[----:B------:R-:W-:-:S02]  /*7330*/  F2FP.F16.F32.PACK_AB R148, R152, R165 ;  /* 0x000000a59894723e */ /* 0x000fc400000000ff */
[----:B------:R-:W-:Y:S02]  /*7340*/  F2FP.F16.F32.PACK_AB R149, R11, R10 ;  /* 0x0000000a0b95723e */ /* 0x000fe400000000ff */
[----:B------:R-:W-:Y:S01]  /*7350*/  F2FP.F16.F32.PACK_AB R150, R156, R169 ;  /* 0x000000a99c96723e */ /* 0x000fe200000000ff */
[----:B---34-:R-:W-:Y:S06]  /*7360*/  @!P0 BRA `(.L_x_27) ;  /* 0x0000000000048947 */ /* 0x018fec0003800000 */
[----:B------:R-:W-:Y:S01]  /*7370*/  BPT.TRAP 0x1 ;  /* 0x000000040000795c */ /* 0x000fe20000300000 */
.L_x_27:
[----:B------:R-:W-:Y:S05]  /*7380*/  @P2 BRA `(.L_x_28) ;  /* 0x0000000000082947 */ /* 0x000fea0003800000 */
[----:B------:R-:W1:Y:S02]  /*7390*/  SYNCS.PHASECHK.TRANS64.TRYWAIT P2, [UR6+0x48000], R171 ;  /* 0x048000abff0075a7 */ /* 0x000e640008040146 */
[----:B-1----:R-:W-:Y:S05]  /*73a0*/  @!P2 BRA `(.L_x_29) ;  /* 0x00000078006ca947 */ /* 0x002fea0003800000 */
.L_x_28:
[----:B------:R-:W-:Y:S01]  /*73b0*/  UIMAD UR6, UR5, 0xc00, UR61 ;  /* 0x00000c00050678a4 */ /* 0x000fe2000f8e023d */
[----:B------:R-:W-:Y:S01]  /*73c0*/  WARPGROUP.ARRIVE ;  /* 0x00000000000079c5 */ /* 0x000fe20000000000 */
[----:B------:R-:W-:Y:S01]  /*73d0*/  UMOV UR7, 0x40000040 ;  /* 0x4000004000077882 */ /* 0x000fe20000000000 */
[----:B------:R-:W-:Y:S01]  /*73e0*/  UMOV UR11, 0x40000040 ;  /* 0x40000040000b7882 */ /* 0x000fe20000000000 */
[----:B------:R-:W-:Y:S01]  /*73f0*/  UIADD3 UR10, UR6, 0x80, URZ ;  /* 0x00000080060a7890 */ /* 0x000fe2000fffe03f */
[----:B------:R-:W-:-:S04]  /*7400*/  F2FP.F16.F32.PACK_AB R151, R163, R170 ;  /* 0x000000aaa397723e */ /* 0x000fc800000000ff */
[----:B------:R-:W-:Y:S01]  /*7410*/  HGMMA.64x192x16.F32 R24, R120, gdesc[UR4].tnspB, R24, gsb0 ;  /* 0x42e0000478187df0 */ /* 0x000fe20008000818 */
[----:B------:R-:W-:Y:S02]  /*7420*/  UMOV UR7, 0x40000040 ;  /* 0x4000004000077882 */ /* 0x000fe40000000000 */
[----:B------:R-:W-:Y:S02]  /*7430*/  WARPGROUP.DEPBAR.LE gsb0, 0x0 ;  /* 0x00008000000079c5 */ /* 0x000fe40000010000 */
[----:B------:R-:W-:-:S15]  /*7440*/  WARPGROUP.ARRIVE ;  /* 0x00000000000079c5 */ /* 0x000fde0000000000 */
[----:B------:R-:W-:Y:S01]  /*7450*/  HGMMA.64x192x16.F32 R24, R124, gdesc[UR8].tnspB, R24, gsb0 ;  /* 0x42e000087c187df0 */ /* 0x000fe20008000818 */
[----:B------:R-:W-:Y:S01]  /*7460*/  UIADD3 UR10, UR6, 0x100, URZ ;  /* 0x00000100060a7890 */ /* 0x000fe2000fffe03f */
[----:B------:R-:W-:Y:S01]  /*7470*/  UMOV UR11, 0x40000040 ;  /* 0x40000040000b7882 */ /* 0x000fe20000000000 */
        /* <DEDUP_REMOVED lines=20> */
[----:B------:R-:W-:Y:S01]  /*75c0*/  UIADD3 UR6, UR6, 0x380, URZ ;  /* 0x0000038006067890 */ /* 0x000fe2000fffe03f */
[----:B------:R-:W-:Y:S02]  /*75d0*/  WARPGROUP.DEPBAR.LE gsb0, 0x0 ;  /* 0x00008000000079c5 */ /* 0x000fe40000010000 */
[----:B------:R-:W-:-:S14]  /*75e0*/  WARPGROUP.ARRIVE ;  /* 0x00000000000079c5 */ /* 0x000fdc0000000000 */
[----:B------:R-:W-:Y:S03]  /*75f0*/  HGMMA.64x192x16.F32 R24, R144, gdesc[UR8].tnspB, R24, gsb0 ;  /* 0x42e0000890187df0 */ /* 0x000fe60008000818 */
[----:B------:R-:W-:Y:S02]  /*7600*/  WARPGROUP.DEPBAR.LE gsb0, 0x0 ;  /* 0x00008000000079c5 */ /* 0x000fe40000010000 */
[----:B------:R-:W-:-:S15]  /*7610*/  WARPGROUP.ARRIVE ;  /* 0x00000000000079c5 */ /* 0x000fde0000000000 */
[----:B------:R-:W-:Y:S03]  /*7620*/  HGMMA.64x192x16.F32 R24, R148, gdesc[UR4].tnspB, R24, gsb0 ;  /* 0x42e0000494187df0 */ /* 0x000fe60008000818 */
[----:B------:R-:W-:Y:S02]  /*7630*/  WARPGROUP.DEPBAR.LE gsb0, 0x0 ;  /* 0x00008000000079c5 */ /* 0x000fe40000010000 */
[----:B------:R-:W-:Y:S05]  /*7640*/  @!P0 BRA `(.L_x_30) ;  /* 0x0000000000048947 */ /* 0x000fea0003800000 */
[----:B------:R-:W-:Y:S01]  /*7650*/  BPT.TRAP 0x1 ;  /* 0x000000040000795c */ /* 0x000fe20000300000 */
.L_x_30:
[----:B------:R-:W-:-:S04]  /*7660*/  ULEA UR6, UR56, UR58, 0x3 ;  /* 0x0000003a38067291 */ /* 0x000fc8000f8e183f */
[----:B------:R-:W-:-:S04]  /*7670*/  UIADD3 UR6, UR6, 0x48028, URZ ;  /* 0x0004802806067890 */ /* 0x000fc8000fffe03f */
[----:B------:R-:W-:-:S09]  /*7680*/  UPRMT UR6, URZ, 0x654, UR6 ;  /* 0x000006543f067896 */ /* 0x000fd20008000006 */
[----:B------:R-:W-:Y:S01]  /*7690*/  SYNCS.ARRIVE.TRANS64.RED.A1T0 RZ, [UR6], RZ ;  /* 0x000000ffffff79a7 */ /* 0x000fe20008100406 */
[----:B------:R-:W-:Y:S05]  /*76a0*/  @P1 BRA `(.L_x_31) ;  /* 0x0000000000041947 */ /* 0x000fea0003800000 */
[----:B------:R-:W-:Y:S01]  /*76b0*/  BPT.TRAP 0x1 ;  /* 0x000000040000795c */ /* 0x000fe20000300000 */
.L_x_31:
[----:B------:R-:W-:-:S04]  /*76c0*/  UIADD3 UR56, UR56, 0x1, URZ ;  /* 0x0000000138387890 */ /* 0x000fc8000fffe03f */
[----:B------:R-:W-:-:S04]  /*76d0*/  UISETP.NE.AND UP0, UPT, UR56, 0x5, UPT ;  /* 0x000000053800788c */ /* 0x000fc8000bf05270 */
[----:B------:R-:W-:Y:S01]  /*76e0*/  USEL UR56, UR56, URZ, UP0 ;  /* 0x0000003f38387287 */ /* 0x000fe20008000000 */
[----:B------:R-:W-:Y:S11]  /*76f0*/  @!P0 BRA `(.L_x_32) ;  /* 0x0000000000048947 */ /* 0x000ff60003800000 */
[----:B------:R-:W-:Y:S01]  /*7700*/  BPT.TRAP 0x1 ;  /* 0x000000040000795c */ /* 0x000fe20000300000 */
.L_x_32:
[----:B------:R-:W-:-:S04]  /*7710*/  ULEA UR6, UR56, UR58, 0x3 ;  /* 0x0000003a38067291 */ /* 0x000fc8000f8e183f */
[----:B------:R-:W-:-:S04]  /*7720*/  UIADD3 UR6, UR6, 0x48028, URZ ;  /* 0x0004802806067890 */ /* 0x000fc8000fffe03f */
[----:B------:R-:W-:-:S09]  /*7730*/  UPRMT UR6, URZ, 0x654, UR6 ;  /* 0x000006543f067896 */ /* 0x000fd20008000006 */
[----:B------:R-:W-:Y:S01]  /*7740*/  SYNCS.ARRIVE.TRANS64.RED.A1T0 RZ, [UR6], RZ ;  /* 0x000000ffffff79a7 */ /* 0x000fe20008100406 */
[----:B------:R-:W-:Y:S05]  /*7750*/  @P1 BRA `(.L_x_33) ;  /* 0x0000000000041947 */ /* 0x000fea0003800000 */
[----:B------:R-:W-:Y:S01]  /*7760*/  BPT.TRAP 0x1 ;  /* 0x000000040000795c */ /* 0x000fe20000300000 */
.L_x_33:
[----:B------:R-:W-:Y:S01]  /*7770*/  UISETP.GT.AND UP3, UPT, UR59, 0x2, UPT ;  /* 0x000000023b00788c */ /* 0x000fe2000bf64270 */
[----:B------:R-:W-:Y:S01]  /*7780*/  IADD3 R6, R6, 0x80, RZ ;  /* 0x0000008006067810 */ /* 0x000fe20007ffe0ff */
[----:B------:R-:W-:Y:S01]  /*7790*/  UIADD3 UR5, UR5, 0x1, URZ ;  /* 0x0000000105057890 */ /* 0x000fe2000fffe03f */
[----:B------:R-:W-:Y:S01]  /*77a0*/  MOV R9, R7 ;  /* 0x0000000700097202 */ /* 0x000fe20000000f00 */
[----:B------:R-:W-:Y:S01]  /*77b0*/  UIADD3 UR56, UR56, 0x1, URZ ;  /* 0x0000000138387890 */ /* 0x000fe2000fffe03f */
[----:B------:R-:W-:Y:S01]  /*77c0*/  MOV R11, R8 ;  /* 0x00000008000b7202 */ /* 0x000fe20000000f00 */
[----:B------:R-:W-:Y:S01]  /*77d0*/  UISETP.NE.AND UP2, UPT, UR5, 0x5, UPT ;  /* 0x000000050500788c */ /* 0x000fe2000bf45270 */
[----:B------:R-:W-:Y:S01]  /*77e0*/  PLOP3.LUT P2, PT, PT, PT, UP3, 0x80, 0x0 ;  /* 0x000000000000781c */ /* 0x000fe20003f4f038 */
[----:B------:R-:W-:Y:S02]  /*77f0*/  UIADD3 UR10, UR59, -0x1, URZ ;  /* 0xffffffff3b0a7890 */ /* 0x000fe4000fffe03f */
[----:B------:R-:W-:-:S02]  /*7800*/  UISETP.NE.AND UP0, UPT, UR56, 0x5, UPT ;  /* 0x000000053800788c */ /* 0x000fc4000bf05270 */
[----:B------:R-:W-:Y:S02]  /*7810*/  USEL UR7, URZ, 0x1, UP2 ;  /* 0x000000013f077887 */ /* 0x000fe40009000000 */
[----:B------:R-:W-:Y:S02]  /*7820*/  USEL UR56, UR56, URZ, UP0 ;  /* 0x0000003f38387287 */ /* 0x000fe40008000000 */
[----:B------:R-:W-:Y:S02]  /*7830*/  USEL UR6, UR5, URZ, UP2 ;  /* 0x0000003f05067287 */ /* 0x000fe40009000000 */
[----:B------:R-:W-:Y:S01]  /*7840*/  ULOP3.LUT UR57, UR57, UR7, URZ, 0x3c, !UPT ;  /* 0x0000000739397292 */ /* 0x000fe2000f8e3c3f */
[----:B------:R-:W-:Y:S01]  /*7850*/  UMOV UR59, UR10 ;  /* 0x0000000a003b7c82 */ /* 0x000fe20008000000 */
[----:B------:R-:W-:Y:S10]  /*7860*/  @P2 BRA `(.L_x_34) ;  /* 0xffffffd0001c2947 */ /* 0x000ff4000383ffff */
[----:B------:R-:W-:-:S05]  /*7870*/  UMOV UR59, UR10 ;  /* 0x0000000a003b7c82 */ /* 0x000fca0008000000 */
.L_x_23:
[----:B------:R-:W-:-:S06]  /*7880*/  UISETP.GE.AND UP0, UPT, UR59, 0x1, UPT ;  /* 0x000000013b00788c */ /* 0x000fcc000bf06270 */
[----:B------:R-:W-:-:S13]  /*7890*/  PLOP3.LUT P2, PT, PT, PT, UP0, 0x80, 0x0 ;  /* 0x000000000000781c */ /* 0x000fda0003f4f008 */
[----:B------:R-:W-:Y:S05]  /*78a0*/  @!P2 BRA `(.L_x_35) ;  /* 0x000000380028a947 */ /* 0x000fea0003800000 */
[----:B-1----:R-:W-:Y:S01]  /*78b0*/  MOV R10, R7 ;  /* 0x00000007000a7202 */ /* 0x002fe20000000f00 */
[----:B------:R-:W-:Y:S01]  /*78c0*/  ULDC UR4, c[0x0][0x604] ;  /* 0x0001810000047ab9 */ /* 0x000fe20000000800 */
[----:B------:R-:W-:Y:S01]  /*78d0*/  MOV R9, R8 ;  /* 0x0000000800097202 */ /* 0x000fe20000000f00 */
[----:B------:R-:W-:-:S06]  /*78e0*/  ULDC UR7, c[0x0][0x28c] ;  /* 0x0000a30000077ab9 */ /* 0x000fcc0000000800 */
.L_x_46:
[----:B------:R-:W-:Y:S05]  /*78f0*/  @!P0 BRA `(.L_x_36) ;  /* 0x0000000000048947 */ /* 0x000fea0003800000 */
[----:B------:R-:W-:Y:S01]  /*7900*/  BPT.TRAP 0x1 ;  /* 0x000000040000795c */ /* 0x000fe20000300000 */
.L_x_36:
[----:B------:R-:W-:Y:S01]  /*7910*/  ULEA UR5, UR6, UR58, 0x3 ;  /* 0x0000003a06057291 */ /* 0x000fe2000f8e183f */
[----:B------:R-:W-:-:S04]  /*7920*/  MOV R7, UR57 ;  /* 0x0000003900077c02 */ /* 0x000fc80008000f00 */
[----:B------:R-:W-:-:S04]  /*7930*/  SHF.L.U32 R7, R7, 0x1f, RZ ;  /* 0x0000001f07077819 */ /* 0x000fc800000006ff */
[----:B------:R-:W1:Y:S02]  /*7940*/  SYNCS.PHASECHK.TRANS64.TRYWAIT P2, [UR5+0x48000], R7 ;  /* 0x04800007ff0075a7 */ /* 0x000e640008040145 */
[----:B-1----:R-:W-:Y:S05]  /*7950*/  @!P2 BRA `(.L_x_37) ;  /* 0x000000740018a947 */ /* 0x002fea0003800000 */
.L_x_114:
[----:B------:R-:W-:Y:S01]  /*7960*/  UIMAD UR5, UR6, 0xc00, UR60 ;  /* 0x00000c00060578a4 */ /* 0x000fe2000f8e023c */
[----:B------:R-:W-:Y:S01]  /*7970*/  WARPGROUP.ARRIVE ;  /* 0x00000000000079c5 */ /* 0x000fe20000000000 */
[----:B------:R-:W-:Y:S01]  /*7980*/  UMOV UR55, 0x40000040 ;  /* 0x4000004000377882 */ /* 0x000fe20000000000 */
[----:B------:R-:W-:Y:S01]  /*7990*/  UMOV UR11, 0x40000040 ;  /* 0x40000040000b7882 */ /* 0x000fe20000000000 */
[----:B------:R-:W-:Y:S02]  /*79a0*/  UIADD3 UR10, UR5, 0x2, URZ ;  /* 0x00000002050a7890 */ /* 0x000fe4000fffe03f */
[----:B------:R-:W-:Y:S02]  /*79b0*/  UIADD3 UR14, UR5, 0x4, URZ ;  /* 0x00000004050e7890 */ /* 0x000fe4000fffe03f */
[----:B------:R-:W-:Y:S01]  /*79c0*/  UMOV UR54, UR5 ;  /* 0x0000000500367c82 */ /* 0x000fe20008000000 */
[----:B------:R-:W-:Y:S01]  /*79d0*/  UMOV UR15, 0x40000040 ;  /* 0x40000040000f7882 */ /* 0x000fe20000000000 */
        /* <DEDUP_REMOVED lines=60> */
.L_x_38:
[C---:B-1----:R-:W-:Y:S01]  /*7da0*/  IADD3 R7, R6.reuse, 0x1, RZ ;  /* 0x0000000106077810 */ /* 0x042fe20007ffe0ff */
[----:B------:R-:W-:Y:S01]  /*7db0*/  ULEA UR6, UR5, UR58, 0x3 ;  /* 0x0000003a05067291 */ /* 0x000fe2000f8e183f */
[C---:B------:R-:W-:Y:S02]  /*7dc0*/  IADD3 R8, R6.reuse, 0x8, RZ ;  /* 0x0000000806087810 */ /* 0x040fe40007ffe0ff */
[----:B------:R-:W-:Y:S02]  /*7dd0*/  ISETP.GE.AND P3, PT, R7, UR7, PT ;  /* 0x0000000707007c0c */ /* 0x000fe4000bf66270 */
[C---:B------:R-:W-:Y:S02]  /*7de0*/  IADD3 R7, R6.reuse, 0x10, RZ ;  /* 0x0000001006077810 */ /* 0x040fe40007ffe0ff */
[----:B------:R-:W-:Y:S02]  /*7df0*/  IADD3 R11, R6, 0x9, RZ ;  /* 0x00000009060b7810 */ /* 0x000fe40007ffe0ff */
[----:B------:R-:W-:-:S02]  /*7e00*/  ISETP.GE.AND P2, PT, R8, UR7, PT ;  /* 0x0000000708007c0c */ /* 0x000fc4000bf46270 */
[C---:B------:R-:W-:Y:S02]  /*7e10*/  ISETP.GE.AND P4, PT, R6.reuse, UR7, PT ;  /* 0x0000000706007c0c */ /* 0x040fe4000bf86270 */
[C---:B------:R-:W-:Y:S02]  /*7e20*/  IADD3 R8, R6.reuse, 0x11, RZ ;  /* 0x0000001106087810 */ /* 0x040fe40007ffe0ff */
[----:B------:R-:W-:Y:S02]  /*7e30*/  ISETP.GE.AND P6, PT, R7, UR7, PT ;  /* 0x0000000707007c0c */ /* 0x000fe4000bfc6270 */
[----:B------:R-:W-:Y:S02]  /*7e40*/  ISETP.GE.AND P5, PT, R11, UR7, PT ;  /* 0x000000070b007c0c */ /* 0x000fe4000bfa6270 */
[----:B------:R-:W-:Y:S02]  /*7e50*/  IADD3 R7, R6, 0x18, RZ ;  /* 0x0000001806077810 */ /* 0x000fe40007ffe0ff */
[----:B------:R-:W-:-:S02]  /*7e60*/  FSEL R11, R120, -INF , !P4 ;  /* 0xff800000780b7808 */ /* 0x000fc40006000000 */
[----:B------:R-:W-:Y:S02]  /*7e70*/  FSEL R122, R122, -INF , !P4 ;  /* 0xff8000007a7a7808 */ /* 0x000fe40006000000 */
[----:B------:R-:W-:Y:S02]  /*7e80*/  ISETP.GE.AND P4, PT, R8, UR7, PT ;  /* 0x0000000708007c0c */ /* 0x000fe4000bf86270 */
[----:B------:R-:W-:Y:S02]  /*7e90*/  IADD3 R8, R6, 0x19, RZ ;  /* 0x0000001906087810 */ /* 0x000fe40007ffe0ff */
[----:B------:R-:W-:Y:S02]  /*7ea0*/  FSEL R121, R121, -INF , !P3 ;  /* 0xff80000079797808 */ /* 0x000fe40005800000 */
[----:B------:R-:W-:Y:S02]  /*7eb0*/  FSEL R22, R123, -INF , !P3 ;  /* 0xff8000007b167808 */ /* 0x000fe40005800000 */
[----:B------:R-:W-:-:S02]  /*7ec0*/  ISETP.GE.AND P3, PT, R7, UR7, PT ;  /* 0x0000000707007c0c */ /* 0x000fc4000bf66270 */
[----:B------:R-:W-:Y:S02]  /*7ed0*/  IADD3 R7, R6, 0x20, RZ ;  /* 0x0000002006077810 */ /* 0x000fe40007ffe0ff */
[----:B------:R-:W-:Y:S02]  /*7ee0*/  FSEL R124, R124, -INF , !P2 ;  /* 0xff8000007c7c7808 */ /* 0x000fe40005000000 */
[----:B------:R-:W-:Y:S02]  /*7ef0*/  FSEL R126, R126, -INF , !P2 ;  /* 0xff8000007e7e7808 */ /* 0x000fe40005000000 */
[----:B------:R-:W-:Y:S02]  /*7f00*/  ISETP.GE.AND P2, PT, R8, UR7, PT ;  /* 0x0000000708007c0c */ /* 0x000fe4000bf46270 */
[----:B------:R-:W-:Y:S02]  /*7f10*/  IADD3 R8, R6, 0x21, RZ ;  /* 0x0000002106087810 */ /* 0x000fe40007ffe0ff */
[----:B------:R-:W-:-:S02]  /*7f20*/  FSEL R125, R125, -INF , !P5 ;  /* 0xff8000007d7d7808 */ /* 0x000fc40006800000 */
[----:B------:R-:W-:Y:S02]  /*7f30*/  FSEL R14, R127, -INF , !P5 ;  /* 0xff8000007f0e7808 */ /* 0x000fe40006800000 */
[----:B------:R-:W-:Y:S02]  /*7f40*/  ISETP.GE.AND P5, PT, R7, UR7, PT ;  /* 0x0000000707007c0c */ /* 0x000fe4000bfa6270 */
[----:B------:R-:W-:Y:S02]  /*7f50*/  FMNMX R7, R122, R9, !PT ;  /* 0x000000097a077209 */ /* 0x000fe40007800000 */
[----:B------:R-:W-:Y:S02]  /*7f60*/  FSEL R128, R128, -INF , !P6 ;  /* 0xff80000080807808 */ /* 0x000fe40007000000 */
[----:B------:R-:W-:Y:S02]  /*7f70*/  FSEL R130, R130, -INF , !P6 ;  /* 0xff80000082827808 */ /* 0x000fe40007000000 */
[----:B------:R-:W-:-:S02]  /*7f80*/  ISETP.GE.AND P6, PT, R8, UR7, PT ;  /* 0x0000000708007c0c */ /* 0x000fc4000bfc6270 */
[----:B------:R-:W-:Y:S02]  /*7f90*/  IADD3 R8, R6, 0x28, RZ ;  /* 0x0000002806087810 */ /* 0x000fe40007ffe0ff */
[----:B------:R-:W-:Y:S02]  /*7fa0*/  FMNMX R7, R22, R7, !PT ;  /* 0x0000000716077209 */ /* 0x000fe40007800000 */
[----:B------:R-:W-:Y:S02]  /*7fb0*/  FSEL R129, R129, -INF , !P4 ;  /* 0xff80000081817808 */ /* 0x000fe40006000000 */
[----:B------:R-:W-:Y:S02]  /*7fc0*/  FSEL R16, R131, -INF , !P4 ;  /* 0xff80000083107808 */ /* 0x000fe40006000000 */
[----:B------:R-:W-:Y:S02]  /*7fd0*/  ISETP.GE.AND P4, PT, R8, UR7, PT ;  /* 0x0000000708007c0c */ /* 0x000fe4000bf86270 */
[----:B------:R-:W-:-:S02]  /*7fe0*/  IADD3 R8, R6, 0x29, RZ ;  /* 0x0000002906087810 */ /* 0x000fc40007ffe0ff */
[----:B------:R-:W-:Y:S02]  /*7ff0*/  FMNMX R7, R126, R7, !PT ;  /* 0x000000077e077209 */ /* 0x000fe40007800000 */
[----:B------:R-:W-:Y:S02]  /*8000*/  FSEL R132, R132, -INF , !P3 ;  /* 0xff80000084847808 */ /* 0x000fe40005800000 */
[----:B------:R-:W-:Y:S02]  /*8010*/  FSEL R134, R134, -INF , !P3 ;  /* 0xff80000086867808 */ /* 0x000fe40005800000 */
[----:B------:R-:W-:Y:S02]  /*8020*/  ISETP.GE.AND P3, PT, R8, UR7, PT ;  /* 0x0000000708007c0c */ /* 0x000fe4000bf66270 */
[----:B------:R-:W-:Y:S02]  /*8030*/  FMNMX R7, R14, R7, !PT ;  /* 0x000000070e077209 */ /* 0x000fe40007800000 */
[----:B------:R-:W-:-:S02]  /*8040*/  IADD3 R8, R6, 0x30, RZ ;  /* 0x0000003006087810 */ /* 0x000fc40007ffe0ff */
[----:B------:R-:W-:Y:S02]  /*8050*/  FSEL R133, R133, -INF , !P2 ;  /* 0xff80000085857808 */ /* 0x000fe40005000000 */
[----:B------:R-:W-:Y:S02]  /*8060*/  FSEL R18, R135, -INF , !P2 ;  /* 0xff80000087127808 */ /* 0x000fe40005000000 */
[----:B------:R-:W-:Y:S02]  /*8070*/  FMNMX R7, R130, R7, !PT ;  /* 0x0000000782077209 */ /* 0x000fe40007800000 */
[----:B------:R-:W-:Y:S02]  /*8080*/  ISETP.GE.AND P2, PT, R8, UR7, PT ;  /* 0x0000000708007c0c */ /* 0x000fe4000bf46270 */
[----:B------:R-:W-:Y:S02]  /*8090*/  IADD3 R8, R6, 0x31, RZ ;  /* 0x0000003106087810 */ /* 0x000fe40007ffe0ff */
[----:B------:R-:W-:-:S02]  /*80a0*/  FMNMX R7, R16, R7, !PT ;  /* 0x0000000710077209 */ /* 0x000fc40007800000 */
[----:B------:R-:W-:Y:S02]  /*80b0*/  FSEL R136, R136, -INF , !P5 ;  /* 0xff80000088887808 */ /* 0x000fe40006800000 */
[----:B------:R-:W-:Y:S02]  /*80c0*/  FSEL R138, R138, -INF , !P5 ;  /* 0xff8000008a8a7808 */ /* 0x000fe40006800000 */
[----:B------:R-:W-:Y:S02]  /*80d0*/  ISETP.GE.AND P5, PT, R8, UR7, PT ;  /* 0x0000000708007c0c */ /* 0x000fe4000bfa6270 */
[----:B------:R-:W-:Y:S02]  /*80e0*/  IADD3 R8, R6, 0x38, RZ ;  /* 0x0000003806087810 */ /* 0x000fe40007ffe0ff */
[----:B------:R-:W-:Y:S02]  /*80f0*/  FMNMX R7, R134, R7, !PT ;  /* 0x0000000786077209 */ /* 0x000fe40007800000 */
[----:B------:R-:W-:-:S02]  /*8100*/  FSEL R137, R137, -INF , !P6 ;  /* 0xff80000089897808 */ /* 0x000fc40007000000 */
[----:B------:R-:W-:Y:S02]  /*8110*/  FSEL R20, R139, -INF , !P6 ;  /* 0xff8000008b147808 */ /* 0x000fe40007000000 */
[----:B------:R-:W-:Y:S02]  /*8120*/  ISETP.GE.AND P6, PT, R8, UR7, PT ;  /* 0x0000000708007c0c */ /* 0x000fe4000bfc6270 */
[----:B------:R-:W-:Y:S02]  /*8130*/  IADD3 R8, R6, 0x39, RZ ;  /* 0x0000003906087810 */ /* 0x000fe40007ffe0ff */
[----:B------:R-:W-:Y:S02]  /*8140*/  FMNMX R7, R18, R7, !PT ;  /* 0x0000000712077209 */ /* 0x000fe40007800000 */
[----:B------:R-:W-:Y:S02]  /*8150*/  FSEL R140, R140, -INF , !P4 ;  /* 0xff8000008c8c7808 */ /* 0x000fe40006000000 */
[----:B------:R-:W-:-:S02]  /*8160*/  FSEL R142, R142, -INF , !P4 ;  /* 0xff8000008e8e7808 */ /* 0x000fc40006000000 */
[----:B------:R-:W-:Y:S02]  /*8170*/  ISETP.GE.AND P4, PT, R8, UR7, PT ;  /* 0x0000000708007c0c */ /* 0x000fe4000bf86270 */
[----:B------:R-:W-:Y:S02]  /*8180*/  FMNMX R7, R138, R7, !PT ;  /* 0x000000078a077209 */ /* 0x000fe40007800000 */
[----:B------:R-:W-:Y:S02]  /*8190*/  IADD3 R8, R6, 0x40, RZ ;  /* 0x0000004006087810 */ /* 0x000fe40007ffe0ff */
[----:B------:R-:W-:Y:S02]  /*81a0*/  FSEL R141, R141, -INF , !P3 ;  /* 0xff8000008d8d7808 */ /* 0x000fe40005800000 */
[----:B------:R-:W-:Y:S02]  /*81b0*/  FSEL R120, R143, -INF , !P3 ;  /* 0xff8000008f787808 */ /* 0x000fe40005800000 */
[----:B------:R-:W-:-:S02]  /*81c0*/  FMNMX R7, R20, R7, !PT ;  /* 0x0000000714077209 */ /* 0x000fc40007800000 */
[----:B------:R-:W-:Y:S02]  /*81d0*/  ISETP.GE.AND P3, PT, R8, UR7, PT ;  /* 0x0000000708007c0c */ /* 0x000fe4000bf66270 */
[----:B------:R-:W-:Y:S02]  /*81e0*/  IADD3 R8, R6, 0x41, RZ ;  /* 0x0000004106087810 */ /* 0x000fe40007ffe0ff */
        /* <DEDUP_REMOVED lines=9> */
[----:B------:R-:W-:-:S02]  /*8280*/  FMNMX R8, R146, R7, !PT ;  /* 0x0000000792087209 */ /* 0x000fc40007800000 */
[----:B------:R-:W-:Y:S02]  /*8290*/  FSEL R150, R150, -INF , !P6 ;  /* 0xff80000096967808 */ /* 0x000fe40007000000 */
[----:B------:R-:W-:Y:S02]  /*82a0*/  FMNMX R7, R147, R8, !PT ;  /* 0x0000000893077209 */ /* 0x000fe40007800000 */
[----:B------:R-:W-:Y:S02]  /*82b0*/  FSEL R151, R151, -INF , !P4 ;  /* 0xff80000097977808 */ /* 0x000fe40006000000 */
[----:B------:R-:W-:Y:S02]  /*82c0*/  FMNMX R8, R150, R7, !PT ;  /* 0x0000000796087209 */ /* 0x000fe40007800000 */
[----:B------:R-:W-:Y:S02]  /*82d0*/  IADD3 R12, R6, 0x49, RZ ;  /* 0x00000049060c7810 */ /* 0x000fe40007ffe0ff */
[----:B------:R-:W-:-:S02]  /*82e0*/  FSEL R154, R154, -INF , !P3 ;  /* 0xff8000009a9a7808 */ /* 0x000fc40005800000 */
[----:B------:R-:W-:Y:S02]  /*82f0*/  FMNMX R7, R151, R8, !PT ;  /* 0x0000000897077209 */ /* 0x000fe40007800000 */
[----:B------:R-:W-:Y:S02]  /*8300*/  FSEL R148, R148, -INF , !P6 ;  /* 0xff80000094947808 */ /* 0x000fe40007000000 */
[----:B------:R-:W-:Y:S02]  /*8310*/  ISETP.GE.AND P6, PT, R12, UR7, PT ;  /* 0x000000070c007c0c */ /* 0x000fe4000bfc6270 */
[----:B------:R-:W-:Y:S02]  /*8320*/  FSEL R155, R155, -INF , !P2 ;  /* 0xff8000009b9b7808 */ /* 0x000fe40005000000 */
[----:B------:R-:W-:Y:S02]  /*8330*/  FMNMX R8, R154, R7, !PT ;  /* 0x000000079a087209 */ /* 0x000fe40007800000 */
[----:B------:R-:W-:-:S02]  /*8340*/  IADD3 R12, R6, 0x50, RZ ;  /* 0x00000050060c7810 */ /* 0x000fc40007ffe0ff */
[----:B------:R-:W-:Y:S02]  /*8350*/  FSEL R149, R149, -INF , !P4 ;  /* 0xff80000095957808 */ /* 0x000fe40006000000 */
[----:B------:R-:W-:Y:S02]  /*8360*/  FSEL R158, R158, -INF , !P5 ;  /* 0xff8000009e9e7808 */ /* 0x000fe40006800000 */
[----:B------:R-:W-:Y:S02]  /*8370*/  FMNMX R7, R155, R8, !PT ;  /* 0x000000089b077209 */ /* 0x000fe40007800000 */
[----:B------:R-:W-:Y:S02]  /*8380*/  ISETP.GE.AND P4, PT, R12, UR7, PT ;  /* 0x000000070c007c0c */ /* 0x000fe4000bf86270 */
[----:B------:R-:W-:Y:S02]  /*8390*/  IADD3 R12, R6, 0x51, RZ ;  /* 0x00000051060c7810 */ /* 0x000fe40007ffe0ff */
[----:B------:R-:W-:-:S02]  /*83a0*/  FSEL R159, R159, -INF , !P6 ;  /* 0xff8000009f9f7808 */ /* 0x000fc40007000000 */
[----:B------:R-:W-:Y:S02]  /*83b0*/  FMNMX R8, R158, R7, !PT ;  /* 0x000000079e087209 */ /* 0x000fe40007800000 */
[----:B------:R-:W-:Y:S02]  /*83c0*/  FSEL R152, R152, -INF , !P3 ;  /* 0xff80000098987808 */ /* 0x000fe40005800000 */
[----:B------:R-:W-:Y:S02]  /*83d0*/  ISETP.GE.AND P3, PT, R12, UR7, PT ;  /* 0x000000070c007c0c */ /* 0x000fe4000bf66270 */
[----:B------:R-:W-:Y:S02]  /*83e0*/  IADD3 R12, R6, 0x58, RZ ;  /* 0x00000058060c7810 */ /* 0x000fe40007ffe0ff */
[----:B------:R-:W-:Y:S02]  /*83f0*/  FSEL R162, R162, -INF , !P4 ;  /* 0xff800000a2a27808 */ /* 0x000fe40006000000 */
[----:B------:R-:W-:-:S02]  /*8400*/  FMNMX R7, R159, R8, !PT ;  /* 0x000000089f077209 */ /* 0x000fc40007800000 */
[----:B------:R-:W-:Y:S02]  /*8410*/  FSEL R153, R153, -INF , !P2 ;  /* 0xff80000099997808 */ /* 0x000fe40005000000 */
[----:B------:R-:W-:Y:S02]  /*8420*/  ISETP.GE.AND P2, PT, R12, UR7, PT ;  /* 0x000000070c007c0c */ /* 0x000fe4000bf46270 */
[----:B------:R-:W-:Y:S02]  /*8430*/  IADD3 R12, R6, 0x59, RZ ;  /* 0x00000059060c7810 */ /* 0x000fe40007ffe0ff */
[----:B------:R-:W-:Y:S02]  /*8440*/  FSEL R163, R163, -INF , !P3 ;  /* 0xff800000a3a37808 */ /* 0x000fe40005800000 */
[----:B------:R-:W-:Y:S02]  /*8450*/  FMNMX R8, R162, R7, !PT ;  /* 0x00000007a2087209 */ /* 0x000fe40007800000 */
[----:B------:R-:W-:-:S02]  /*8460*/  P2R R13, PR, RZ, 0x2 ;  /* 0x00000002ff0d7803 */ /* 0x000fc40000000000 */
[----:B------:R-:W-:Y:S02]  /*8470*/  IADD3 R123, R6, 0x60, RZ ;  /* 0x00000060067b7810 */ /* 0x000fe40007ffe0ff */
[----:B------:R-:W-:Y:S02]  /*8480*/  ISETP.GE.AND P1, PT, R12, UR7, PT ;  /* 0x000000070c007c0c */ /* 0x000fe4000bf26270 */
[----:B------:R-:W-:Y:S02]  /*8490*/  FSEL R166, R166, -INF , !P2 ;  /* 0xff800000a6a67808 */ /* 0x000fe40005000000 */
[----:B------:R-:W-:Y:S02]  /*84a0*/  FMNMX R7, R163, R8, !PT ;  /* 0x00000008a3077209 */ /* 0x000fe40007800000 */
[----:B------:R-:W-:Y:S02]  /*84b0*/  IADD3 R17, R6, 0x61, RZ ;  /* 0x0000006106117810 */ /* 0x000fe40007ffe0ff */
[----:B------:R-:W-:-:S02]  /*84c0*/  FSEL R156, R156, -INF , !P5 ;  /* 0xff8000009c9c7808 */ /* 0x000fc40006800000 */
[----:B------:R-:W-:Y:S02]  /*84d0*/  P2R R15, PR, RZ, 0x1 ;  /* 0x00000001ff0f7803 */ /* 0x000fe40000000000 */
[----:B------:R-:W-:Y:S02]  /*84e0*/  ISETP.GE.AND P5, PT, R123, UR7, PT ;  /* 0x000000077b007c0c */ /* 0x000fe4000bfa6270 */
[----:B------:R-:W-:Y:S02]  /*84f0*/  FSEL R167, R167, -INF , !P1 ;  /* 0xff800000a7a77808 */ /* 0x000fe40004800000 */
[----:B------:R-:W-:Y:S02]  /*8500*/  FMNMX R8, R166, R7, !PT ;  /* 0x00000007a6087209 */ /* 0x000fe40007800000 */
[----:B------:R-:W-:Y:S02]  /*8510*/  ISETP.GE.AND P0, PT, R17, UR7, PT ;  /* 0x0000000711007c0c */ /* 0x000fe4000bf06270 */
[----:B------:R-:W-:-:S02]  /*8520*/  IADD3 R17, R6, 0x68, RZ ;  /* 0x0000006806117810 */ /* 0x000fc40007ffe0ff */
[----:B------:R-:W-:Y:S02]  /*8530*/  FSEL R170, R170, -INF , !P5 ;  /* 0xff800000aaaa7808 */ /* 0x000fe40006800000 */
[----:B------:R-:W-:Y:S02]  /*8540*/  FMNMX R7, R167, R8, !PT ;  /* 0x00000008a7077209 */ /* 0x000fe40007800000 */
        /* <DEDUP_REMOVED lines=9> */
[----:B------:R-:W-:-:S02]  /*85e0*/  FSEL R161, R161, -INF , !P3 ;  /* 0xff800000a1a17808 */ /* 0x000fc40005800000 */
[----:B------:R-:W-:Y:S02]  /*85f0*/  IADD3 R127, R6, 0x71, RZ ;  /* 0x00000071067f7810 */ /* 0x000fe40007ffe0ff */
[----:B------:R-:W-:Y:S02]  /*8600*/  FSEL R175, R175, -INF , !P2 ;  /* 0xff800000afaf7808 */ /* 0x000fe40005000000 */
[----:B------:R-:W-:Y:S02]  /*8610*/  FMNMX R8, R174, R7, !PT ;  /* 0x00000007ae087209 */ /* 0x000fe40007800000 */
[----:B------:R-:W-:Y:S02]  /*8620*/  ISETP.GE.AND P3, PT, R17, UR7, PT ;  /* 0x0000000711007c0c */ /* 0x000fe4000bf66270 */
[----:B------:R-:W-:Y:S02]  /*8630*/  FSEL R160, R160, -INF , !P4 ;  /* 0xff800000a0a07808 */ /* 0x000fe40006000000 */
[----:B------:R-:W-:-:S02]  /*8640*/  IADD3 R131, R6, 0x78, RZ ;  /* 0x0000007806837810 */ /* 0x000fc40007ffe0ff */
[----:B------:R-:W-:Y:S02]  /*8650*/  FSEL R178, R178, -INF , !P3 ;  /* 0xff800000b2b27808 */ /* 0x000fe40005800000 */
[----:B------:R-:W-:Y:S02]  /*8660*/  FMNMX R7, R175, R8, !PT ;  /* 0x00000008af077209 */ /* 0x000fe40007800000 */
[----:B------:R-:W-:Y:S02]  /*8670*/  ISETP.GE.AND P4, PT, R127, UR7, PT ;  /* 0x000000077f007c0c */ /* 0x000fe4000bf86270 */
[----:B------:R-:W-:Y:S02]  /*8680*/  IADD3 R135, R6, 0x79, RZ ;  /* 0x0000007906877810 */ /* 0x000fe40007ffe0ff */
[----:B------:R-:W-:Y:S02]  /*8690*/  FSEL R179, R179, -INF , !P4 ;  /* 0xff800000b3b37808 */ /* 0x000fe40006000000 */
[----:B------:R-:W-:-:S02]  /*86a0*/  FMNMX R8, R178, R7, !PT ;  /* 0x00000007b2087209 */ /* 0x000fc40007800000 */
[----:B------:R-:W-:Y:S02]  /*86b0*/  ISETP.GE.AND P5, PT, R131, UR7, PT ;  /* 0x0000000783007c0c */ /* 0x000fe4000bfa6270 */
[----:B------:R-:W-:Y:S02]  /*86c0*/  FSEL R157, R157, -INF , !P6 ;  /* 0xff8000009d9d7808 */ /* 0x000fe40007000000 */
[----:B------:R-:W-:Y:S02]  /*86d0*/  FSEL R182, R182, -INF , !P5 ;  /* 0xff800000b6b67808 */ /* 0x000fe40006800000 */
[----:B------:R-:W-:Y:S02]  /*86e0*/  FMNMX R7, R179, R8, !PT ;  /* 0x00000008b3077209 */ /* 0x000fe40007800000 */
[----:B------:R-:W-:Y:S02]  /*86f0*/  ISETP.GE.AND P6, PT, R135, UR7, PT ;  /* 0x0000000787007c0c */ /* 0x000fe4000bfc6270 */
[----:B------:R-:W-:-:S02]  /*8700*/  FMNMX R8, R182, R7, !PT ;  /* 0x00000007b6087209 */ /* 0x000fc40007800000 */
[----:B------:R-:W-:Y:S02]  /*8710*/  FSEL R183, R183, -INF , !P6 ;  /* 0xff800000b7b77808 */ /* 0x000fe40007000000 */
[----:B------:R-:W-:Y:S02]  /*8720*/  P2R R19, PR, RZ, 0x4 ;  /* 0x00000004ff137803 */ /* 0x000fe40000000000 */
[----:B------:R-:W-:Y:S02]  /*8730*/  FMNMX R7, R183, R8, !PT ;  /* 0x00000008b7077209 */ /* 0x000fe40007800000 */
[----:B------:R-:W-:Y:S02]  /*8740*/  P2R R21, PR, RZ, 0x2 ;  /* 0x00000002ff157803 */ /* 0x000fe40000000000 */
[----:B------:R-:W-:Y:S01]  /*8750*/  ISETP.GE.AND P1, PT, R12, UR7, PT ;  /* 0x000000070c007c0c */ /* 0x000fe2000bf26270 */
[----:B------:R-:W1:Y:S01]  /*8760*/  SHFL.BFLY PT, R8, R7, 0x1, 0x1f ;  /* 0x0c201f0007087f89 */ /* 0x000e6200000e0000 */
[----:B------:R-:W-:-:S02]  /*8770*/  FMNMX R184, R11, R10, !PT ;  /* 0x0000000a0bb87209 */ /* 0x000fc40007800000 */
[----:B------:R-:W-:Y:S02]  /*8780*/  FSEL R165, R165, -INF , !P1 ;  /* 0xff800000a5a57808 */ /* 0x000fe40004800000 */
[----:B------:R-:W-:Y:S02]  /*8790*/  ISETP.NE.AND P1, PT, R21, RZ, PT ;  /* 0x000000ff1500720c */ /* 0x000fe40003f25270 */
[----:B------:R-:W-:Y:S02]  /*87a0*/  P2R R23, PR, RZ, 0x1 ;  /* 0x00000001ff177803 */ /* 0x000fe40000000000 */
[----:B------:R-:W-:Y:S02]  /*87b0*/  FSEL R172, R172, -INF , !P1 ;  /* 0xff800000acac7808 */ /* 0x000fe40004800000 */
[----:B------:R-:W-:Y:S02]  /*87c0*/  ISETP.NE.AND P1, PT, R13, RZ, PT ;  /* 0x000000ff0d00720c */ /* 0x000fe40003f25270 */
[----:B------:R-:W-:-:S02]  /*87d0*/  ISETP.GE.AND P0, PT, R123, UR7, PT ;  /* 0x000000077b007c0c */ /* 0x000fc4000bf06270 */
[----:B------:R-:W-:Y:S02]  /*87e0*/  FSEL R176, R176, -INF , !P3 ;  /* 0xff800000b0b07808 */ /* 0x000fe40005800000 */
[----:B------:R-:W-:Y:S02]  /*87f0*/  FSEL R168, R168, -INF , !P0 ;  /* 0xff800000a8a87808 */ /* 0x000fe40004000000 */
[----:B------:R-:W-:Y:S02]  /*8800*/  ISETP.NE.AND P0, PT, R23, RZ, PT ;  /* 0x000000ff1700720c */ /* 0x000fe40003f05270 */
[----:B------:R-:W-:Y:S02]  /*8810*/  FSEL R180, R180, -INF , !P5 ;  /* 0xff800000b4b47808 */ /* 0x000fe40006800000 */
[----:B------:R-:W-:Y:S02]  /*8820*/  FSEL R169, R169, -INF , !P0 ;  /* 0xff800000a9a97808 */ /* 0x000fe40004000000 */
[----:B-1----:R-:W-:-:S02]  /*8830*/  FMNMX R17, R7, R8, !PT ;  /* 0x0000000807117209 */ /* 0x002fc40007800000 */
[----:B------:R-:W-:Y:S02]  /*8840*/  FMNMX R7, R121, R184, !PT ;  /* 0x000000b879077209 */ /* 0x000fe40007800000 */
[----:B------:R-:W-:Y:S01]  /*8850*/  ISETP.NE.AND P0, PT, R15, RZ, PT ;  /* 0x000000ff0f00720c */ /* 0x000fe20003f05270 */
[----:B------:R-:W1:Y:S01]  /*8860*/  SHFL.BFLY PT, R8, R17, 0x2, 0x1f ;  /* 0x0c401f0011087f89 */ /* 0x000e6200000e0000 */
[----:B------:R-:W-:Y:S02]  /*8870*/  FSEL R177, R177, -INF , !P4 ;  /* 0xff800000b1b17808 */ /* 0x000fe40006000000 */
[----:B------:R-:W-:Y:S02]  /*8880*/  FSEL R181, R181, -INF , !P6 ;  /* 0xff800000b5b57808 */ /* 0x000fe40007000000 */
[----:B-1----:R-:W-:-:S04]  /*8890*/  FMNMX R8, R17, R8, !PT ;  /* 0x0000000811087209 */ /* 0x002fc80007800000 */
[----:B------:R-:W-:-:S04]  /*88a0*/  FSETP.NEU.AND P2, PT, R8, -INF , PT ;  /* 0xff8000000800780b */ /* 0x000fc80003f4d000 */
[----:B------:R-:W-:Y:S02]  /*88b0*/  FSEL R12, R8, RZ, P2 ;  /* 0x000000ff080c7208 */ /* 0x000fe40001000000 */
[----:B------:R-:W-:-:S03]  /*88c0*/  ISETP.NE.AND P2, PT, R19, RZ, PT ;  /* 0x000000ff1300720c */ /* 0x000fc60003f45270 */
[----:B------:R-:W-:Y:S01]  /*88d0*/  FMUL R21, R12, UR4 ;  /* 0x000000040c157c20 */ /* 0x000fe20008400000 */
[----:B------:R-:W-:-:S03]  /*88e0*/  FSEL R173, R173, -INF , !P2 ;  /* 0xff800000adad7808 */ /* 0x000fc60005000000 */
[--C-:B------:R-:W-:Y:S01]  /*88f0*/  FFMA R13, R122, UR4, -R21.reuse ;  /* 0x000000047a0d7c23 */ /* 0x100fe20008000815 */
[----:B------:R-:W-:Y:S01]  /*8900*/  FMNMX R122, R124, R7, !PT ;  /* 0x000000077c7a7209 */ /* 0x000fe20007800000 */
[--C-:B------:R-:W-:Y:S01]  /*8910*/  FFMA R15, R22, UR4, -R21.reuse ;  /* 0x00000004160f7c23 */ /* 0x100fe20008000815 */
[--C-:B------:R-:W-:Y:S01]  /*8920*/  FFMA R17, R14, UR4, -R21.reuse ;  /* 0x000000040e117c23 */ /* 0x100fe20008000815 */
[--C-:B------:R-:W-:Y:S01]  /*8930*/  FFMA R123, R126, UR4, -R21.reuse ;  /* 0x000000047e7b7c23 */ /* 0x100fe20008000815 */
[----:B------:R-:W-:Y:S01]  /*8940*/  FSETP.GEU.AND P2, PT, R13, -126, PT ;  /* 0xc2fc00000d00780b */ /* 0x000fe20003f4e000 */
[--C-:B------:R-:W-:Y:S01]  /*8950*/  FFMA R19, R16, UR4, -R21.reuse ;  /* 0x0000000410137c23 */ /* 0x100fe20008000815 */
[----:B------:R-:W-:Y:S01]  /*8960*/  FMNMX R7, R125, R122, !PT ;  /* 0x0000007a7d077209 */ /* 0x000fe20007800000 */
        /* <DEDUP_REMOVED lines=10> */
[----:B------:R-:W-:Y:S01]  /*8a10*/  @!P2 FMUL R13, R13, 0.5 ;  /* 0x3f0000000d0da820 */ /* 0x000fe20000400000 */
[----:B------:R-:W-:Y:S01]  /*8a20*/  FMNMX R14, R132, R7, !PT ;  /* 0x00000007840e7209 */ /* 0x000fe20007800000 */
[--C-:B------:R-:W-:Y:S01]  /*8a30*/  FFMA R134, R120, UR4, -R21.reuse ;  /* 0x0000000478867c23 */ /* 0x100fe20008000815 */
[----:B------:R-:W-:Y:S01]  /*8a40*/  FSETP.GEU.AND P6, PT, R130, -126, PT ;  /* 0xc2fc00008200780b */ /* 0x000fe20003fce000 */
[----:B------:R-:W-:Y:S01]  /*8a50*/  @!P3 FMUL R15, R15, 0.5 ;  /* 0x3f0000000f0fb820 */ /* 0x000fe20000400000 */
[----:B------:R-:W-:Y:S01]  /*8a60*/  FMNMX R7, R133, R14, !PT ;  /* 0x0000000e85077209 */ /* 0x000fe20007800000 */
[----:B------:R-:W1:Y:S01]  /*8a70*/  MUFU.EX2 R13, R13 ;  /* 0x0000000d000d7308 */ /* 0x000e620000000800 */
[--C-:B------:R-:W-:Y:S01]  /*8a80*/  FFMA R142, R151, UR4, -R21.reuse ;  /* 0x00000004978e7c23 */ /* 0x100fe20008000815 */
[----:B------:R-:W-:Y:S01]  /*8a90*/  @!P5 FMUL R17, R17, 0.5 ;  /* 0x3f0000001111d820 */ /* 0x000fe20000400000 */
[----:B------:R-:W-:Y:S01]  /*8aa0*/  FMNMX R22, R136, R7, !PT ;  /* 0x0000000788167209 */ /* 0x000fe20007800000 */
[--C-:B------:R-:W-:Y:S01]  /*8ab0*/  FFMA R135, R150, UR4, -R21.reuse ;  /* 0x0000000496877c23 */ /* 0x100fe20008000815 */
[--C-:B------:R-:W-:Y:S01]  /*8ac0*/  FFMA R158, R158, UR4, -R21.reuse ;  /* 0x000000049e9e7c23 */ /* 0x100fe20008000815 */
[----:B------:R-:W-:Y:S01]  /*8ad0*/  @!P4 FMUL R123, R123, 0.5 ;  /* 0x3f0000007b7bc820 */ /* 0x000fe20000400000 */
[----:B------:R-:W-:Y:S01]  /*8ae0*/  FMNMX R7, R137, R22, !PT ;  /* 0x0000001689077209 */ /* 0x000fe20007800000 */
[----:B------:R-:W2:Y:S01]  /*8af0*/  MUFU.EX2 R14, R15 ;  /* 0x0000000f000e7308 */ /* 0x000ea20000000800 */
[--C-:B------:R-:W-:Y:S01]  /*8b00*/  FFMA R150, R162, UR4, -R21.reuse ;  /* 0x00000004a2967c23 */ /* 0x100fe20008000815 */
[----:B------:R-:W-:Y:S01]  /*8b10*/  @!P6 FMUL R130, R130, 0.5 ;  /* 0x3f0000008282e820 */ /* 0x000fe20000400000 */
[----:B------:R-:W-:Y:S01]  /*8b20*/  FMNMX R22, R140, R7, !PT ;  /* 0x000000078c167209 */ /* 0x000fe20007800000 */
[--C-:B------:R-:W-:Y:S01]  /*8b30*/  FFMA R139, R159, UR4, -R21.reuse ;  /* 0x000000049f8b7c23 */ /* 0x100fe20008000815 */
[--C-:B------:R-:W-:Y:S01]  /*8b40*/  FFMA R143, R163, UR4, -R21.reuse ;  /* 0x00000004a38f7c23 */ /* 0x100fe20008000815 */
[--C-:B------:R-:W-:Y:S01]  /*8b50*/  FFMA R151, R171, UR4, -R21.reuse ;  /* 0x00000004ab977c23 */ /* 0x100fe20008000815 */
[----:B------:R-:W-:Y:S01]  /*8b60*/  FMNMX R7, R141, R22, !PT ;  /* 0x000000168d077209 */ /* 0x000fe20007800000 */
[----:B------:R3:W4:Y:S01]  /*8b70*/  MUFU.EX2 R16, R17 ;  /* 0x0000001100107308 */ /* 0x0007220000000800 */
[----:B-1----:R-:W-:Y:S01]  /*8b80*/  @!P2 FMUL R13, R13, R13 ;  /* 0x0000000d0d0da220 */ /* 0x002fe20000400000 */
[----:B------:R-:W-:Y:S01]  /*8b90*/  FSETP.GEU.AND P2, PT, R19, -126, PT ;  /* 0xc2fc00001300780b */ /* 0x000fe20003f4e000 */
[--C-:B------:R-:W-:Y:S01]  /*8ba0*/  FFMA R162, R174, UR4, -R21.reuse ;  /* 0x00000004aea27c23 */ /* 0x100fe20008000815 */
[----:B------:R-:W-:Y:S01]  /*8bb0*/  FMNMX R18, R144, R7, !PT ;  /* 0x0000000790127209 */ /* 0x000fe20007800000 */
[--C-:B------:R-:W-:Y:S01]  /*8bc0*/  FFMA R179, R179, UR4, -R21.reuse ;  /* 0x00000004b3b37c23 */ /* 0x100fe20008000815 */
[--C-:B------:R-:W-:Y:S01]  /*8bd0*/  FFMA R183, R183, UR4, -R21.reuse ;  /* 0x00000004b7b77c23 */ /* 0x100fe20008000815 */
[--C-:B------:R-:W-:Y:S01]  /*8be0*/  FFMA R174, R182, UR4, -R21.reuse ;  /* 0x00000004b6ae7c23 */ /* 0x100fe20008000815 */
[----:B------:R-:W-:Y:S01]  /*8bf0*/  FMNMX R7, R145, R18, !PT ;  /* 0x0000001291077209 */ /* 0x000fe20007800000 */
[----:B--2---:R-:W-:Y:S01]  /*8c00*/  @!P3 FMUL R14, R14, R14 ;  /* 0x0000000e0e0eb220 */ /* 0x004fe20000400000 */
[----:B------:R-:W-:Y:S01]  /*8c10*/  FSETP.GEU.AND P3, PT, R127, -126, PT ;  /* 0xc2fc00007f00780b */ /* 0x000fe20003f6e000 */
[----:B------:R-:W1:Y:S01]  /*8c20*/  MUFU.EX2 R123, R123 ;  /* 0x0000007b007b7308 */ /* 0x000e620000000800 */
[--C-:B---3--:R-:W-:Y:S01]  /*8c30*/  FFMA R17, R138, UR4, -R21.reuse ;  /* 0x000000048a117c23 */ /* 0x108fe20008000815 */
[----:B------:R-:W-:Y:S01]  /*8c40*/  FMNMX R22, R148, R7, !PT ;  /* 0x0000000794167209 */ /* 0x000fe20007800000 */
[--C-:B------:R-:W-:Y:S01]  /*8c50*/  FFMA R138, R147, UR4, -R21.reuse ;  /* 0x00000004938a7c23 */ /* 0x100fe20008000815 */
[----:B------:R-:W-:Y:S01]  /*8c60*/  @!P2 FMUL R19, R19, 0.5 ;  /* 0x3f0000001313a820 */ /* 0x000fe20000400000 */
[----:B------:R-:W-:Y:S01]  /*8c70*/  FFMA R147, R167, UR4, -R21 ;  /* 0x00000004a7937c23 */ /* 0x000fe20008000815 */
[----:B----4-:R-:W-:Y:S01]  /*8c80*/  @!P5 FMUL R16, R16, R16 ;  /* 0x000000101010d220 */ /* 0x010fe20000400000 */
[----:B------:R-:W-:Y:S01]  /*8c90*/  FSETP.GEU.AND P5, PT, R17, -126, PT ;  /* 0xc2fc00001100780b */ /* 0x000fe20003fae000 */
[----:B------:R2:W3:Y:S01]  /*8ca0*/  MUFU.EX2 R18, R19 ;  /* 0x0000001300127308 */ /* 0x0004e20000000800 */
[----:B------:R-:W-:-:S03]  /*8cb0*/  FMNMX R7, R149, R22, !PT ;  /* 0x0000001695077209 */ /* 0x000fc60007800000 */
[----:B------:R-:W-:Y:S01]  /*8cc0*/  @!P3 FMUL R127, R127, 0.5 ;  /* 0x3f0000007f7fb820 */ /* 0x000fe20000400000 */
[----:B------:R-:W-:-:S03]  /*8cd0*/  FMNMX R22, R152, R7, !PT ;  /* 0x0000000798167209 */ /* 0x000fc60007800000 */
[----:B------:R-:W4:Y:S01]  /*8ce0*/  MUFU.EX2 R15, R130 ;  /* 0x00000082000f7308 */ /* 0x000f220000000800 */
[----:B-1----:R-:W-:Y:S01]  /*8cf0*/  @!P4 FMUL R123, R123, R123 ;  /* 0x0000007b7b7bc220 */ /* 0x002fe20000400000 */
[----:B------:R-:W-:Y:S01]  /*8d00*/  FSETP.GEU.AND P4, PT, R23, -126, PT ;  /* 0xc2fc00001700780b */ /* 0x000fe20003f8e000 */
[--C-:B--2---:R-:W-:Y:S01]  /*8d10*/  FFMA R19, R146, UR4, -R21.reuse ;  /* 0x0000000492137c23 */ /* 0x104fe20008000815 */
[----:B------:R-:W-:Y:S01]  /*8d20*/  @!P5 FMUL R17, R17, 0.5 ;  /* 0x3f0000001111d820 */ /* 0x000fe20000400000 */
[----:B------:R-:W-:Y:S01]  /*8d30*/  FMNMX R7, R153, R22, !PT ;  /* 0x0000001699077209 */ /* 0x000fe20007800000 */
[--C-:B------:R-:W-:Y:S01]  /*8d40*/  FFMA R146, R154, UR4, -R21.reuse ;  /* 0x000000049a927c23 */ /* 0x100fe20008000815 */
[--C-:B------:R-:W-:Y:S01]  /*8d50*/  FFMA R154, R166, UR4, -R21.reuse ;  /* 0x00000004a69a7c23 */ /* 0x100fe20008000815 */
[----:B------:R-:W1:Y:S01]  /*8d60*/  MUFU.EX2 R127, R127 ;  /* 0x0000007f007f7308 */ /* 0x000e620000000800 */
[----:B---3--:R-:W-:Y:S01]  /*8d70*/  @!P2 FMUL R18, R18, R18 ;  /* 0x000000121212a220 */ /* 0x008fe20000400000 */
[----:B------:R-:W-:Y:S01]  /*8d80*/  FSETP.GEU.AND P2, PT, R131, -126, PT ;  /* 0xc2fc00008300780b */ /* 0x000fe20003f4e000 */
[--C-:B------:R-:W-:Y:S01]  /*8d90*/  FFMA R166, R170, UR4, -R21.reuse ;  /* 0x00000004aaa67c23 */ /* 0x100fe20008000815 */
[----:B------:R-:W-:Y:S01]  /*8da0*/  FMNMX R22, R156, R7, !PT ;  /* 0x000000079c167209 */ /* 0x000fe20007800000 */
[----:B------:R-:W-:-:S02]  /*8db0*/  FFMA R170, R178, UR4, -R21 ;  /* 0x00000004b2aa7c23 */ /* 0x000fc40008000815 */
[----:B------:R-:W-:Y:S01]  /*8dc0*/  @!P4 FMUL R23, R23, 0.5 ;  /* 0x3f0000001717c820 */ /* 0x000fe20000400000 */
[----:B------:R-:W2:Y:S01]  /*8dd0*/  MUFU.EX2 R17, R17 ;  /* 0x0000001100117308 */ /* 0x000ea20000000800 */
[----:B----4-:R-:W-:Y:S01]  /*8de0*/  @!P6 FMUL R15, R15, R15 ;  /* 0x0000000f0f0fe220 */ /* 0x010fe20000400000 */
[----:B------:R-:W-:Y:S02]  /*8df0*/  FSETP.GEU.AND P6, PT, R122, -126, PT ;  /* 0xc2fc00007a00780b */ /* 0x000fe40003fce000 */
[----:B------:R-:W-:-:S03]  /*8e00*/  FMNMX R7, R157, R22, !PT ;  /* 0x000000169d077209 */ /* 0x000fc60007800000 */
[----:B------:R-:W-:Y:S01]  /*8e10*/  @!P2 FMUL R131, R131, 0.5 ;  /* 0x3f0000008383a820 */ /* 0x000fe20000400000 */
[----:B------:R3:W4:Y:S01]  /*8e20*/  MUFU.EX2 R20, R23 ;  /* 0x0000001700147308 */ /* 0x0007220000000800 */
[----:B-1----:R-:W-:Y:S01]  /*8e30*/  @!P3 FMUL R127, R127, R127 ;  /* 0x0000007f7f7fb220 */ /* 0x002fe20000400000 */
[----:B------:R-:W-:Y:S02]  /*8e40*/  FSETP.GEU.AND P3, PT, R134, -126, PT ;  /* 0xc2fc00008600780b */ /* 0x000fe40003f6e000 */
[----:B------:R-:W-:-:S03]  /*8e50*/  FMNMX R120, R160, R7, !PT ;  /* 0x00000007a0787209 */ /* 0x000fc60007800000 */
[----:B------:R-:W-:Y:S01]  /*8e60*/  @!P6 FMUL R122, R122, 0.5 ;  /* 0x3f0000007a7ae820 */ /* 0x000fe20000400000 */
[----:B------:R-:W1:Y:S01]  /*8e70*/  MUFU.EX2 R131, R131 ;  /* 0x0000008300837308 */ /* 0x000e620000000800 */
[----:B--2---:R-:W-:Y:S01]  /*8e80*/  @!P5 FMUL R17, R17, R17 ;  /* 0x000000111111d220 */ /* 0x004fe20000400000 */
[----:B------:R-:W-:Y:S01]  /*8e90*/  FSETP.GEU.AND P5, PT, R138, -126, PT ;  /* 0xc2fc00008a00780b */ /* 0x000fe20003fae000 */
[--C-:B---3--:R-:W-:Y:S01]  /*8ea0*/  FFMA R23, R155, UR4, -R21.reuse ;  /* 0x000000049b177c23 */ /* 0x108fe20008000815 */
[----:B------:R-:W-:Y:S01]  /*8eb0*/  FMNMX R7, R161, R120, !PT ;  /* 0x00000078a1077209 */ /* 0x000fe20007800000 */
[----:B------:R-:W-:Y:S02]  /*8ec0*/  FFMA R155, R175, UR4, -R21 ;  /* 0x00000004af9b7c23 */ /* 0x000fe40008000815 */
[----:B------:R-:W-:Y:S01]  /*8ed0*/  @!P3 FMUL R134, R134, 0.5 ;  /* 0x3f0000008686b820 */ /* 0x000fe20000400000 */
[----:B------:R-:W2:Y:S01]  /*8ee0*/  MUFU.EX2 R22, R122 ;  /* 0x0000007a00167308 */ /* 0x000ea20000000800 */
[----:B----4-:R-:W-:Y:S01]  /*8ef0*/  @!P4 FMUL R20, R20, R20 ;  /* 0x000000141414c220 */ /* 0x010fe20000400000 */
[----:B------:R-:W-:-:S02]  /*8f00*/  FSETP.GEU.AND P4, PT, R19, -126, PT ;  /* 0xc2fc00001300780b */ /* 0x000fc40003f8e000 */
        /* <DEDUP_REMOVED lines=43> */
[----:B------:R-:W-:Y:S01]  /*91c0*/  FMNMX R120, R181, R120, !PT ;  /* 0x00000078b5787209 */ /* 0x000fe20007800000 */
[----:B---3--:R-:W-:Y:S01]  /*91d0*/  @!P5 FMUL R158, R158, R158 ;  /* 0x0000009e9e9ed220 */ /* 0x008fe20000400000 */
[----:B------:R-:W-:-:S03]  /*91e0*/  FSETP.GEU.AND P5, PT, R147, -126, PT ;  /* 0xc2fc00009300780b */ /* 0x000fc60003fae000 */
[----:B------:R-:W3:Y:S01]  /*91f0*/  SHFL.BFLY PT, R7, R120, 0x1, 0x1f ;  /* 0x0c201f0078077f89 */ /* 0x000ee200000e0000 */
[----:B------:R-:W-:Y:S01]  /*9200*/  @!P3 FMUL R143, R143, 0.5 ;  /* 0x3f0000008f8fb820 */ /* 0x000fe20000400000 */
[----:B------:R-:W4:Y:S01]  /*9210*/  MUFU.EX2 R139, R139 ;  /* 0x0000008b008b7308 */ /* 0x000f220000000800 */
[----:B-1----:R-:W-:Y:S01]  /*9220*/  @!P4 FMUL R23, R23, R23 ;  /* 0x000000171717c220 */ /* 0x002fe20000400000 */
[----:B------:R-:W-:-:S06]  /*9230*/  FSETP.GEU.AND P4, PT, R154, -126, PT ;  /* 0xc2fc00009a00780b */ /* 0x000fcc0003f8e000 */
[----:B------:R-:W1:Y:S01]  /*9240*/  MUFU.EX2 R143, R143 ;  /* 0x0000008f008f7308 */ /* 0x000e620000000800 */
[----:B--2---:R-:W-:Y:S01]  /*9250*/  @!P2 FMUL R150, R150, R150 ;  /* 0x000000969696a220 */ /* 0x004fe20000400000 */
[----:B------:R-:W-:Y:S01]  /*9260*/  FSETP.GEU.AND P2, PT, R151, -126, PT ;  /* 0xc2fc00009700780b */ /* 0x000fe20003f4e000 */
[----:B------:R-:W-:-:S04]  /*9270*/  @!P5 FMUL R147, R147, 0.5 ;  /* 0x3f0000009393d820 */ /* 0x000fc80000400000 */
[----:B------:R-:W-:Y:S01]  /*9280*/  @!P4 FMUL R154, R154, 0.5 ;  /* 0x3f0000009a9ac820 */ /* 0x000fe20000400000 */
[----:B----4-:R-:W-:Y:S01]  /*9290*/  @!P6 FMUL R139, R139, R139 ;  /* 0x0000008b8b8be220 */ /* 0x010fe20000400000 */
[----:B------:R-:W-:Y:S01]  /*92a0*/  FSETP.GEU.AND P6, PT, R166, -126, PT ;  /* 0xc2fc0000a600780b */ /* 0x000fe20003fce000 */
[----:B------:R-:W2:Y:S01]  /*92b0*/  MUFU.EX2 R147, R147 ;  /* 0x0000009300937308 */ /* 0x000ea20000000800 */
[----:B---3--:R-:W-:-:S04]  /*92c0*/  FMNMX R7, R120, R7, !PT ;  /* 0x0000000778077209 */ /* 0x008fc80007800000 */
[----:B------:R-:W-:Y:S01]  /*92d0*/  @!P2 FMUL R151, R151, 0.5 ;  /* 0x3f0000009797a820 */ /* 0x000fe20000400000 */
[----:B-1----:R-:W-:Y:S01]  /*92e0*/  @!P3 FMUL R143, R143, R143 ;  /* 0x0000008f8f8fb220 */ /* 0x002fe20000400000 */
[----:B------:R-:W-:Y:S01]  /*92f0*/  FSETP.GEU.AND P3, PT, R162, -126, PT ;  /* 0xc2fc0000a200780b */ /* 0x000fe20003f6e000 */
[----:B------:R-:W1:Y:S01]  /*9300*/  MUFU.EX2 R154, R154 ;  /* 0x0000009a009a7308 */ /* 0x000e620000000800 */
[----:B------:R-:W3:Y:S03]  /*9310*/  SHFL.BFLY PT, R120, R7, 0x2, 0x1f ;  /* 0x0c401f0007787f89 */ /* 0x000ee600000e0000 */
[----:B------:R-:W-:-:S04]  /*9320*/  @!P6 FMUL R166, R166, 0.5 ;  /* 0x3f000000a6a6e820 */ /* 0x000fc80000400000 */
[----:B------:R-:W4:Y:S01]  /*9330*/  MUFU.EX2 R151, R151 ;  /* 0x0000009700977308 */ /* 0x000f220000000800 */
[----:B--2---:R-:W-:Y:S01]  /*9340*/  @!P5 FMUL R147, R147, R147 ;  /* 0x000000939393d220 */ /* 0x004fe20000400000 */
[----:B------:R-:W-:Y:S02]  /*9350*/  FSETP.GEU.AND P5, PT, R170, -126, PT ;  /* 0xc2fc0000aa00780b */ /* 0x000fe40003fae000 */
[----:B------:R-:W-:-:S04]  /*9360*/  @!P3 FMUL R162, R162, 0.5 ;  /* 0x3f000000a2a2b820 */ /* 0x000fc80000400000 */
[----:B------:R-:W2:Y:S01]  /*9370*/  MUFU.EX2 R166, R166 ;  /* 0x000000a600a67308 */ /* 0x000ea20000000800 */
[----:B-1----:R-:W-:Y:S01]  /*9380*/  @!P4 FMUL R154, R154, R154 ;  /* 0x0000009a9a9ac220 */ /* 0x002fe20000400000 */
[----:B------:R-:W-:-:S05]  /*9390*/  FSETP.GEU.AND P4, PT, R155, -126, PT ;  /* 0xc2fc00009b00780b */ /* 0x000fca0003f8e000 */
[----:B------:R-:W-:Y:S01]  /*93a0*/  @!P5 FMUL R170, R170, 0.5 ;  /* 0x3f000000aaaad820 */ /* 0x000fe20000400000 */
[----:B------:R-:W1:Y:S01]  /*93b0*/  MUFU.EX2 R162, R162 ;  /* 0x000000a200a27308 */ /* 0x000e620000000800 */
[----:B----4-:R-:W-:Y:S01]  /*93c0*/  @!P2 FMUL R151, R151, R151 ;  /* 0x000000979797a220 */ /* 0x010fe20000400000 */
[----:B------:R-:W-:Y:S02]  /*93d0*/  FSETP.GEU.AND P2, PT, R179, -126, PT ;  /* 0xc2fc0000b300780b */ /* 0x000fe40003f4e000 */
[----:B---3--:R-:W-:-:S03]  /*93e0*/  FMNMX R7, R7, R120, !PT ;  /* 0x0000007807077209 */ /* 0x008fc60007800000 */
[----:B------:R-:W-:Y:S01]  /*93f0*/  @!P4 FMUL R155, R155, 0.5 ;  /* 0x3f0000009b9bc820 */ /* 0x000fe20000400000 */
[----:B------:R-:W3:Y:S01]  /*9400*/  MUFU.EX2 R170, R170 ;  /* 0x000000aa00aa7308 */ /* 0x000ee20000000800 */
[----:B--2---:R-:W-:Y:S01]  /*9410*/  @!P6 FMUL R166, R166, R166 ;  /* 0x000000a6a6a6e220 */ /* 0x004fe20000400000 */
[----:B------:R-:W-:-:S04]  /*9420*/  FSETP.NEU.AND P6, PT, R7, -INF , PT ;  /* 0xff8000000700780b */ /* 0x000fc80003fcd000 */
[----:B------:R-:W-:Y:S01]  /*9430*/  FSEL R171, R7, RZ, P6 ;  /* 0x000000ff07ab7208 */ /* 0x000fe20003000000 */
[----:B------:R-:W-:Y:S01]  /*9440*/  @!P2 FMUL R179, R179, 0.5 ;  /* 0x3f000000b3b3a820 */ /* 0x000fe20000400000 */
[----:B------:R-:W2:Y:S01]  /*9450*/  MUFU.EX2 R155, R155 ;  /* 0x0000009b009b7308 */ /* 0x000ea20000000800 */
[----:B-1----:R-:W-:Y:S01]  /*9460*/  @!P3 FMUL R162, R162, R162 ;  /* 0x000000a2a2a2b220 */ /* 0x002fe20000400000 */
[----:B------:R-:W-:Y:S01]  /*9470*/  FSETP.GEU.AND P3, PT, R183, -126, PT ;  /* 0xc2fc0000b700780b */ /* 0x000fe20003f6e000 */
[----:B------:R-:W-:Y:S01]  /*9480*/  FMUL R178, R171, UR4 ;  /* 0x00000004abb27c20 */ /* 0x000fe20008400000 */
[----:B------:R-:W-:-:S03]  /*9490*/  FSETP.GEU.AND P6, PT, R174, -126, PT ;  /* 0xc2fc0000ae00780b */ /* 0x000fc60003fce000 */
[--C-:B------:R-:W-:Y:S01]  /*94a0*/  FFMA R121, R121, UR4, -R178.reuse ;  /* 0x0000000479797c23 */ /* 0x100fe200080008b2 */
[----:B------:R-:W1:Y:S01]  /*94b0*/  MUFU.EX2 R21, R179 ;  /* 0x000000b300157308 */ /* 0x000e620000000800 */
[--C-:B------:R-:W-:Y:S01]  /*94c0*/  FFMA R122, R124, UR4, -R178.reuse ;  /* 0x000000047c7a7c23 */ /* 0x100fe200080008b2 */
[----:B---3--:R-:W-:Y:S01]  /*94d0*/  @!P5 FMUL R170, R170, R170 ;  /* 0x000000aaaaaad220 */ /* 0x008fe20000400000 */
[--C-:B------:R-:W-:Y:S01]  /*94e0*/  FFMA R120, R11, UR4, -R178.reuse ;  /* 0x000000040b787c23 */ /* 0x100fe200080008b2 */
[----:B------:R-:W-:Y:S01]  /*94f0*/  FSETP.GEU.AND P5, PT, R121, -126, PT ;  /* 0xc2fc00007900780b */ /* 0x000fe20003fae000 */
[--C-:B------:R-:W-:Y:S01]  /*9500*/  FFMA R124, R128, UR4, -R178.reuse ;  /* 0x00000004807c7c23 */ /* 0x100fe200080008b2 */
[--C-:B------:R-:W-:Y:S01]  /*9510*/  FFMA R125, R125, UR4, -R178.reuse ;  /* 0x000000047d7d7c23 */ /* 0x100fe200080008b2 */
[----:B------:R-:W-:Y:S01]  /*9520*/  @!P3 FMUL R183, R183, 0.5 ;  /* 0x3f000000b7b7b820 */ /* 0x000fe20000400000 */
[--C-:B------:R-:W-:Y:S01]  /*9530*/  FFMA R126, R132, UR4, -R178.reuse ;  /* 0x00000004847e7c23 */ /* 0x100fe200080008b2 */
[----:B--2---:R-:W-:Y:S01]  /*9540*/  @!P4 FMUL R155, R155, R155 ;  /* 0x0000009b9b9bc220 */ /* 0x004fe20000400000 */
[----:B------:R-:W-:Y:S01]  /*9550*/  FSETP.GEU.AND P4, PT, R120, -126, PT ;  /* 0xc2fc00007800780b */ /* 0x000fe20003f8e000 */
[----:B------:R-:W2:Y:S01]  /*9560*/  MUFU.EX2 R11, R183 ;  /* 0x000000b7000b7308 */ /* 0x000ea20000000800 */
[----:B------:R-:W-:Y:S01]  /*9570*/  @!P6 FMUL R174, R174, 0.5 ;  /* 0x3f000000aeaee820 */ /* 0x000fe20000400000 */
[--C-:B------:R-:W-:Y:S01]  /*9580*/  FFMA R128, R129, UR4, -R178.reuse ;  /* 0x0000000481807c23 */ /* 0x100fe200080008b2 */
[--C-:B------:R-:W-:Y:S01]  /*9590*/  FFMA R136, R136, UR4, -R178.reuse ;  /* 0x0000000488887c23 */ /* 0x100fe200080008b2 */
[--C-:B------:R-:W-:Y:S01]  /*95a0*/  FFMA R130, R140, UR4, -R178.reuse ;  /* 0x000000048c827c23 */ /* 0x100fe200080008b2 */
[--C-:B------:R-:W-:Y:S01]  /*95b0*/  FFMA R140, R141, UR4, -R178.reuse ;  /* 0x000000048d8c7c23 */ /* 0x100fe200080008b2 */
[----:B-1----:R-:W-:Y:S01]  /*95c0*/  @!P2 FMUL R21, R21, R21 ;  /* 0x000000151515a220 */ /* 0x002fe20000400000 */
[----:B------:R-:W-:Y:S01]  /*95d0*/  FSETP.GEU.AND P2, PT, R122, -126, PT ;  /* 0xc2fc00007a00780b */ /* 0x000fe20003f4e000 */
[----:B------:R-:W-:Y:S01]  /*95e0*/  @!P5 FMUL R121, R121, 0.5 ;  /* 0x3f0000007979d820 */ /* 0x000fe20000400000 */
[----:B------:R-:W1:Y:S01]  /*95f0*/  MUFU.EX2 R174, R174 ;  /* 0x000000ae00ae7308 */ /* 0x000e620000000800 */
[--C-:B------:R-:W-:Y:S01]  /*9600*/  FFMA R132, R144, UR4, -R178.reuse ;  /* 0x0000000490847c23 */ /* 0x100fe200080008b2 */
[--C-:B------:R-:W-:Y:S01]  /*9610*/  FFMA R152, R152, UR4, -R178.reuse ;  /* 0x0000000498987c23 */ /* 0x100fe200080008b2 */
[----:B------:R-:W-:Y:S01]  /*9620*/  @!P4 FMUL R120, R120, 0.5 ;  /* 0x3f0000007878c820 */ /* 0x000fe20000400000 */
[--C-:B------:R-:W-:Y:S01]  /*9630*/  FFMA R144, R157, UR4, -R178.reuse ;  /* 0x000000049d907c23 */ /* 0x100fe200080008b2 */
[--C-:B------:R-:W-:Y:S01]  /*9640*/  FFMA R160, R160, UR4, -R178.reuse ;  /* 0x00000004a0a07c23 */ /* 0x100fe200080008b2 */
[--C-:B------:R-:W-:Y:S01]  /*9650*/  FFMA R164, R164, UR4, -R178.reuse ;  /* 0x00000004a4a47c23 */ /* 0x100fe200080008b2 */
[--C-:B------:R-:W-:Y:S01]  /*9660*/  FFMA R156, R156, UR4, -R178.reuse ;  /* 0x000000049c9c7c23 */ /* 0x100fe200080008b2 */
[----:B------:R3:W4:Y:S01]  /*9670*/  MUFU.EX2 R159, R121 ;  /* 0x00000079009f7308 */ /* 0x0007220000000800 */
[----:B--2---:R-:W-:Y:S01]  /*9680*/  @!P3 FMUL R11, R11, R11 ;  /* 0x0000000b0b0bb220 */ /* 0x004fe20000400000 */
[----:B------:R-:W-:Y:S01]  /*9690*/  FSETP.GEU.AND P3, PT, R124, -126, PT ;  /* 0xc2fc00007c00780b */ /* 0x000fe20003f6e000 */
[----:B------:R-:W-:Y:S01]  /*96a0*/  @!P2 FMUL R122, R122, 0.5 ;  /* 0x3f0000007a7aa820 */ /* 0x000fe20000400000 */
[--C-:B------:R-:W-:Y:S01]  /*96b0*/  FFMA R167, R168, UR4, -R178.reuse ;  /* 0x00000004a8a77c23 */ /* 0x100fe200080008b2 */
[----:B------:R-:W-:Y:S01]  /*96c0*/  FFMA R172, R172, UR4, -R178 ;  /* 0x00000004acac7c23 */ /* 0x000fe200080008b2 */
[----:B------:R-:W-:Y:S01]  /*96d0*/  FADD R168, R15, R150 ;  /* 0x000000960fa87221 */ /* 0x000fe20000000000 */
[----:B------:R-:W-:Y:S01]  /*96e0*/  FADD R175, R19, R170 ;  /* 0x000000aa13af7221 */ /* 0x000fe20000000000 */
[----:B------:R-:W2:Y:S01]  /*96f0*/  MUFU.EX2 R120, R120 ;  /* 0x0000007800787308 */ /* 0x000ea20000000800 */
[----:B-1----:R-:W-:Y:S01]  /*9700*/  @!P6 FMUL R174, R174, R174 ;  /* 0x000000aeaeaee220 */ /* 0x002fe20000400000 */
[----:B------:R-:W-:Y:S01]  /*9710*/  FSETP.GEU.AND P6, PT, R125, -126, PT ;  /* 0xc2fc00007d00780b */ /* 0x000fe20003fce000 */
[----:B---3--:R-:W-:Y:S01]  /*9720*/  FFMA R121, R133, UR4, -R178 ;  /* 0x0000000485797c23 */ /* 0x008fe200080008b2 */
[----:B------:R-:W-:Y:S01]  /*9730*/  FADD R188, R168, R175 ;  /* 0x000000afa8bc7221 */ /* 0x000fe20000000000 */
[----:B------:R-:W-:Y:S01]  /*9740*/  FADD R168, R127, R154 ;  /* 0x0000009a7fa87221 */ /* 0x000fe20000000000 */
[----:B------:R-:W-:Y:S01]  /*9750*/  FADD R175, R135, R174 ;  /* 0x000000ae87af7221 */ /* 0x000fe20000000000 */
[----:B------:R-:W-:Y:S01]  /*9760*/  @!P3 FMUL R124, R124, 0.5 ;  /* 0x3f0000007c7cb820 */ /* 0x000fe20000400000 */
[----:B------:R-:W1:Y:S01]  /*9770*/  MUFU.EX2 R122, R122 ;  /* 0x0000007a007a7308 */ /* 0x000e620000000800 */
[----:B----4-:R-:W-:Y:S01]  /*9780*/  @!P5 FMUL R159, R159, R159 ;  /* 0x0000009f9f9fd220 */ /* 0x010fe20000400000 */
[----:B------:R-:W-:Y:S01]  /*9790*/  FSETP.GEU.AND P5, PT, R126, -126, PT ;  /* 0xc2fc00007e00780b */ /* 0x000fe20003fae000 */
[----:B------:R-:W-:Y:S01]  /*97a0*/  FADD R190, R168, R175 ;  /* 0x000000afa8be7221 */ /* 0x000fe20000000000 */
[----:B------:R-:W-:Y:S01]  /*97b0*/  FADD R168, R20, R147 ;  /* 0x0000009314a87221 */ /* 0x000fe20000000000 */
[C---:B------:R-:W-:Y:S01]  /*97c0*/  FADD R175, R142.reuse, R11 ;  /* 0x0000000b8eaf7221 */ /* 0x040fe20000000000 */
[----:B------:R-:W-:Y:S01]  /*97d0*/  F2FP.F16.F32.PACK_AB R135, R142, R135 ;  /* 0x000000878e87723e */ /* 0x000fe200000000ff */
[----:B------:R-:W-:Y:S01]  /*97e0*/  @!P6 FMUL R125, R125, 0.5 ;  /* 0x3f0000007d7de820 */ /* 0x000fe20000400000 */
[----:B------:R-:W3:Y:S01]  /*97f0*/  MUFU.EX2 R124, R124 ;  /* 0x0000007c007c7308 */ /* 0x000ee20000000800 */
[----:B--2---:R-:W-:Y:S01]  /*9800*/  @!P4 FMUL R120, R120, R120 ;  /* 0x000000787878c220 */ /* 0x004fe20000400000 */
[----:B------:R-:W-:Y:S01]  /*9810*/  FSETP.GEU.AND P4, PT, R128, -126, PT ;  /* 0xc2fc00008000780b */ /* 0x000fe20003f8e000 */
[----:B------:R-:W-:Y:S01]  /*9820*/  FADD R189, R168, R175 ;  /* 0x000000afa8bd7221 */ /* 0x000fe20000000000 */
[----:B------:R-:W-:-:S03]  /*9830*/  F2FP.F16.F32.PACK_AB R127, R20, R127 ;  /* 0x0000007f147f723e */ /* 0x000fc600000000ff */
[----:B------:R-:W-:Y:S01]  /*9840*/  @!P5 FMUL R126, R126, 0.5 ;  /* 0x3f0000007e7ed820 */ /* 0x000fe20000400000 */
[----:B------:R2:W4:Y:S01]  /*9850*/  MUFU.EX2 R129, R125 ;  /* 0x0000007d00817308 */ /* 0x0005220000000800 */
[----:B-1----:R-:W-:Y:S01]  /*9860*/  @!P2 FMUL R122, R122, R122 ;  /* 0x0000007a7a7aa220 */ /* 0x002fe20000400000 */
[----:B------:R-:W-:-:S05]  /*9870*/  FSETP.GEU.AND P2, PT, R121, -126, PT ;  /* 0xc2fc00007900780b */ /* 0x000fca0003f4e000 */
[----:B------:R-:W-:Y:S01]  /*9880*/  @!P4 FMUL R128, R128, 0.5 ;  /* 0x3f0000008080c820 */ /* 0x000fe20000400000 */
[----:B------:R-:W1:Y:S01]  /*9890*/  MUFU.EX2 R126, R126 ;  /* 0x0000007e007e7308 */ /* 0x000e620000000800 */
[----:B--2---:R-:W-:Y:S01]  /*98a0*/  FFMA R125, R137, UR4, -R178 ;  /* 0x00000004897d7c23 */ /* 0x004fe200080008b2 */
[----:B---3--:R-:W-:-:S04]  /*98b0*/  @!P3 FMUL R124, R124, R124 ;  /* 0x0000007c7c7cb220 */ /* 0x008fc80000400000 */
[----:B------:R-:W-:Y:S01]  /*98c0*/  FSETP.GEU.AND P3, PT, R125, -126, PT ;  /* 0xc2fc00007d00780b */ /* 0x000fe20003f6e000 */
[----:B------:R-:W-:Y:S01]  /*98d0*/  @!P2 FMUL R121, R121, 0.5 ;  /* 0x3f0000007979a820 */ /* 0x000fe20000400000 */
[----:B------:R-:W2:Y:S01]  /*98e0*/  MUFU.EX2 R133, R128 ;  /* 0x0000008000857308 */ /* 0x000ea20000000800 */
[----:B----4-:R-:W-:Y:S01]  /*98f0*/  @!P6 FMUL R129, R129, R129 ;  /* 0x000000818181e220 */ /* 0x010fe20000400000 */
[----:B------:R-:W-:-:S06]  /*9900*/  FSETP.GEU.AND P6, PT, R136, -126, PT ;  /* 0xc2fc00008800780b */ /* 0x000fcc0003fce000 */
[----:B------:R3:W4:Y:S01]  /*9910*/  MUFU.EX2 R137, R121 ;  /* 0x0000007900897308 */ /* 0x0007220000000800 */
[----:B-1----:R-:W-:Y:S01]  /*9920*/  @!P5 FMUL R126, R126, R126 ;  /* 0x0000007e7e7ed220 */ /* 0x002fe20000400000 */
[----:B------:R-:W-:Y:S01]  /*9930*/  FSETP.GEU.AND P5, PT, R140, -126, PT ;  /* 0xc2fc00008c00780b */ /* 0x000fe20003fae000 */
[----:B------:R-:W-:-:S04]  /*9940*/  @!P3 FMUL R125, R125, 0.5 ;  /* 0x3f0000007d7db820 */ /* 0x000fc80000400000 */
[----:B------:R-:W-:Y:S01]  /*9950*/  @!P6 FMUL R136, R136, 0.5 ;  /* 0x3f0000008888e820 */ /* 0x000fe20000400000 */
[----:B------:R1:W5:Y:S01]  /*9960*/  MUFU.EX2 R141, R125 ;  /* 0x0000007d008d7308 */ /* 0x0003620000000800 */
[----:B--2---:R-:W-:Y:S01]  /*9970*/  @!P4 FMUL R133, R133, R133 ;  /* 0x000000858585c220 */ /* 0x004fe20000400000 */
[----:B------:R-:W-:Y:S01]  /*9980*/  FSETP.GEU.AND P4, PT, R130, -126, PT ;  /* 0xc2fc00008200780b */ /* 0x000fe20003f8e000 */
[----:B---3--:R-:W-:-:S04]  /*9990*/  FFMA R121, R145, UR4, -R178 ;  /* 0x0000000491797c23 */ /* 0x008fc800080008b2 */
[----:B------:R-:W-:Y:S01]  /*99a0*/  @!P5 FMUL R140, R140, 0.5 ;  /* 0x3f0000008c8cd820 */ /* 0x000fe20000400000 */
[----:B------:R2:W3:Y:S01]  /*99b0*/  MUFU.EX2 R128, R136 ;  /* 0x0000008800807308 */ /* 0x0004e20000000800 */
[----:B----4-:R-:W-:Y:S01]  /*99c0*/  @!P2 FMUL R137, R137, R137 ;  /* 0x000000898989a220 */ /* 0x010fe20000400000 */
[----:B------:R-:W-:Y:S01]  /*99d0*/  FSETP.GEU.AND P2, PT, R132, -126, PT ;  /* 0xc2fc00008400780b */ /* 0x000fe20003f4e000 */
[----:B-1----:R-:W-:-:S04]  /*99e0*/  FFMA R125, R149, UR4, -R178 ;  /* 0x00000004957d7c23 */ /* 0x002fc800080008b2 */
[----:B------:R-:W-:Y:S01]  /*99f0*/  @!P4 FMUL R130, R130, 0.5 ;  /* 0x3f0000008282c820 */ /* 0x000fe20000400000 */
[----:B------:R1:W4:Y:S01]  /*9a00*/  MUFU.EX2 R145, R140 ;  /* 0x0000008c00917308 */ /* 0x0003220000000800 */
[--C-:B--2---:R-:W-:Y:S01]  /*9a10*/  FFMA R136, R148, UR4, -R178.reuse ;  /* 0x0000000494887c23 */ /* 0x104fe200080008b2 */
[----:B-----5:R-:W-:Y:S01]  /*9a20*/  @!P3 FMUL R141, R141, R141 ;  /* 0x0000008d8d8db220 */ /* 0x020fe20000400000 */
[----:B------:R-:W-:-:S03]  /*9a30*/  FFMA R148, R161, UR4, -R178 ;  /* 0x00000004a1947c23 */ /* 0x000fc600080008b2 */
[----:B------:R-:W-:Y:S01]  /*9a40*/  FSETP.GEU.AND P3, PT, R136, -126, PT ;  /* 0xc2fc00008800780b */ /* 0x000fe20003f6e000 */
[----:B------:R-:W-:Y:S01]  /*9a50*/  @!P2 FMUL R132, R132, 0.5 ;  /* 0x3f0000008484a820 */ /* 0x000fe20000400000 */
[----:B------:R-:W2:Y:S01]  /*9a60*/  MUFU.EX2 R130, R130 ;  /* 0x0000008200827308 */ /* 0x000ea20000000800 */
[----:B-1----:R-:W-:Y:S01]  /*9a70*/  FFMA R140, R153, UR4, -R178 ;  /* 0x00000004998c7c23 */ /* 0x002fe200080008b2 */
[----:B---3--:R-:W-:Y:S01]  /*9a80*/  @!P6 FMUL R128, R128, R128 ;  /* 0x000000808080e220 */ /* 0x008fe20000400000 */
[----:B------:R-:W-:-:S05]  /*9a90*/  FSETP.GEU.AND P6, PT, R121, -126, PT ;  /* 0xc2fc00007900780b */ /* 0x000fca0003fce000 */
[----:B------:R-:W1:Y:S01]  /*9aa0*/  MUFU.EX2 R132, R132 ;  /* 0x0000008400847308 */ /* 0x000e620000000800 */
[----:B----4-:R-:W-:Y:S01]  /*9ab0*/  @!P5 FMUL R145, R145, R145 ;  /* 0x000000919191d220 */ /* 0x010fe20000400000 */
[----:B------:R-:W-:Y:S01]  /*9ac0*/  FSETP.GEU.AND P5, PT, R152, -126, PT ;  /* 0xc2fc00009800780b */ /* 0x000fe20003fae000 */
[----:B------:R-:W-:-:S05]  /*9ad0*/  @!P3 FMUL R136, R136, 0.5 ;  /* 0x3f0000008888b820 */ /* 0x000fca0000400000 */
[----:B------:R-:W-:Y:S01]  /*9ae0*/  @!P6 FMUL R121, R121, 0.5 ;  /* 0x3f0000007979e820 */ /* 0x000fe20000400000 */
[----:B------:R-:W3:Y:S01]  /*9af0*/  MUFU.EX2 R136, R136 ;  /* 0x0000008800887308 */ /* 0x000ee20000000800 */
[----:B--2---:R-:W-:Y:S01]  /*9b00*/  @!P4 FMUL R130, R130, R130 ;  /* 0x000000828282c220 */ /* 0x004fe20000400000 */
[----:B------:R-:W-:-:S04]  /*9b10*/  FSETP.GEU.AND P4, PT, R125, -126, PT ;  /* 0xc2fc00007d00780b */ /* 0x000fc80003f8e000 */
[----:B------:R-:W-:Y:S01]  /*9b20*/  @!P5 FMUL R152, R152, 0.5 ;  /* 0x3f0000009898d820 */ /* 0x000fe20000400000 */
[----:B-1----:R-:W-:Y:S01]  /*9b30*/  @!P2 FMUL R132, R132, R132 ;  /* 0x000000848484a220 */ /* 0x002fe20000400000 */
[----:B------:R-:W-:Y:S02]  /*9b40*/  FSETP.GEU.AND P2, PT, R140, -126, PT ;  /* 0xc2fc00008c00780b */ /* 0x000fe40003f4e000 */
[----:B------:R1:W2:Y:S05]  /*9b50*/  MUFU.EX2 R163, R152 ;  /* 0x0000009800a37308 */ /* 0x0002aa0000000800 */
[----:B------:R-:W-:Y:S01]  /*9b60*/  @!P4 FMUL R125, R125, 0.5 ;  /* 0x3f0000007d7dc820 */ /* 0x000fe20000400000 */
[----:B---3--:R-:W-:Y:S01]  /*9b70*/  @!P3 FMUL R136, R136, R136 ;  /* 0x000000888888b220 */ /* 0x008fe20000400000 */
[----:B------:R-:W-:-:S02]  /*9b80*/  FSETP.GEU.AND P3, PT, R144, -126, PT ;  /* 0xc2fc00009000780b */ /* 0x000fc40003f6e000 */
[----:B------:R3:W4:Y:S01]  /*9b90*/  MUFU.EX2 R153, R125 ;  /* 0x0000007d00997308 */ /* 0x0007220000000800 */
[----:B-1----:R-:W-:Y:S01]  /*9ba0*/  FFMA R152, R165, UR4, -R178 ;  /* 0x00000004a5987c23 */ /* 0x002fe200080008b2 */
[----:B------:R-:W-:Y:S01]  /*9bb0*/  @!P2 FMUL R140, R140, 0.5 ;  /* 0x3f0000008c8ca820 */ /* 0x000fe20000400000 */
[----:B--2---:R-:W-:-:S05]  /*9bc0*/  @!P5 FMUL R163, R163, R163 ;  /* 0x000000a3a3a3d220 */ /* 0x004fca0000400000 */
[----:B------:R-:W1:Y:S01]  /*9bd0*/  MUFU.EX2 R140, R140 ;  /* 0x0000008c008c7308 */ /* 0x000e620000000800 */
[----:B------:R-:W-:Y:S01]  /*9be0*/  FSETP.GEU.AND P5, PT, R148, -126, PT ;  /* 0xc2fc00009400780b */ /* 0x000fe20003fae000 */
[----:B---3--:R-:W-:Y:S01]  /*9bf0*/  FADD R125, -R12, R9 ;  /* 0x000000090c7d7221 */ /* 0x008fe20000000100 */
[----:B------:R-:W-:Y:S01]  /*9c00*/  @!P3 FMUL R144, R144, 0.5 ;  /* 0x3f0000009090b820 */ /* 0x000fe20000400000 */
[----:B------:R-:W-:Y:S01]  /*9c10*/  FFMA R12, R173, UR4, -R178 ;  /* 0x00000004ad0c7c23 */ /* 0x000fe200080008b2 */
[----:B------:R-:W-:-:S03]  /*9c20*/  FADD R173, R17, R166 ;  /* 0x000000a611ad7221 */ /* 0x000fc60000000000 */
[----:B------:R2:W3:Y:S01]  /*9c30*/  MUFU.EX2 R149, R121 ;  /* 0x0000007900957308 */ /* 0x0004e20000000800 */
[----:B----4-:R-:W-:Y:S01]  /*9c40*/  @!P4 FMUL R153, R153, R153 ;  /* 0x000000999999c220 */ /* 0x010fe20000400000 */
[----:B------:R-:W-:-:S04]  /*9c50*/  FSETP.GEU.AND P4, PT, R160, -126, PT ;  /* 0xc2fc0000a000780b */ /* 0x000fc80003f8e000 */
[----:B------:R-:W-:Y:S02]  /*9c60*/  @!P5 FMUL R148, R148, 0.5 ;  /* 0x3f0000009494d820 */ /* 0x000fe40000400000 */
[----:B------:R-:W4:Y:S01]  /*9c70*/  MUFU.EX2 R144, R144 ;  /* 0x0000009000907308 */ /* 0x000f220000000800 */
[----:B-1----:R-:W-:Y:S01]  /*9c80*/  @!P2 FMUL R140, R140, R140 ;  /* 0x0000008c8c8ca220 */ /* 0x002fe20000400000 */
[----:B------:R-:W-:Y:S01]  /*9c90*/  FSETP.GEU.AND P2, PT, R164, -126, PT ;  /* 0xc2fc0000a400780b */ /* 0x000fe20003f4e000 */
[----:B--2---:R-:W-:Y:S01]  /*9ca0*/  FADD R121, -R171, R10 ;  /* 0x0000000aab797221 */ /* 0x004fe20000000100 */
[--C-:B------:R-:W-:Y:S01]  /*9cb0*/  FFMA R10, R177, UR4, -R178.reuse ;  /* 0x00000004b10a7c23 */ /* 0x100fe200080008b2 */
[----:B------:R-:W-:Y:S01]  /*9cc0*/  FFMA R171, R180, UR4, -R178 ;  /* 0x00000004b4ab7c23 */ /* 0x000fe200080008b2 */
[----:B------:R-:W-:Y:S01]  /*9cd0*/  FADD R177, R138, R21 ;  /* 0x000000158ab17221 */ /* 0x000fe20000000000 */
[----:B------:R-:W-:Y:S01]  /*9ce0*/  @!P4 FMUL R160, R160, 0.5 ;  /* 0x3f000000a0a0c820 */ /* 0x000fe20000400000 */
[----:B------:R-:W1:Y:S01]  /*9cf0*/  MUFU.EX2 R148, R148 ;  /* 0x0000009400947308 */ /* 0x000e620000000800 */
[----:B---3--:R-:W-:Y:S01]  /*9d00*/  @!P6 FMUL R149, R149, R149 ;  /* 0x000000959595e220 */ /* 0x008fe20000400000 */
[----:B------:R-:W-:Y:S01]  /*9d10*/  FSETP.GEU.AND P6, PT, R156, -126, PT ;  /* 0xc2fc00009c00780b */ /* 0x000fe20003fce000 */
[----:B------:R-:W-:-:S04]  /*9d20*/  FMUL R121, R121, UR4 ;  /* 0x0000000479797c20 */ /* 0x000fc80008400000 */
[----:B------:R-:W-:Y:S01]  /*9d30*/  @!P2 FMUL R164, R164, 0.5 ;  /* 0x3f000000a4a4a820 */ /* 0x000fe20000400000 */
[----:B------:R2:W3:Y:S01]  /*9d40*/  MUFU.EX2 R161, R160 ;  /* 0x000000a000a17308 */ /* 0x0004e20000000800 */
[----:B----4-:R-:W-:Y:S01]  /*9d50*/  @!P3 FMUL R144, R144, R144 ;  /* 0x000000909090b220 */ /* 0x010fe20000400000 */
[----:B------:R-:W-:-:S05]  /*9d60*/  FSETP.GEU.AND P3, PT, R167, -126, PT ;  /* 0xc2fc0000a700780b */ /* 0x000fca0003f6e000 */
[----:B------:R-:W-:Y:S01]  /*9d70*/  @!P6 FMUL R156, R156, 0.5 ;  /* 0x3f0000009c9ce820 */ /* 0x000fe20000400000 */
[----:B------:R4:W5:Y:S01]  /*9d80*/  MUFU.EX2 R165, R164 ;  /* 0x000000a400a57308 */ /* 0x0009620000000800 */
[----:B-1----:R-:W-:Y:S01]  /*9d90*/  @!P5 FMUL R148, R148, R148 ;  /* 0x000000949494d220 */ /* 0x002fe20000400000 */
[----:B------:R-:W-:Y:S01]  /*9da0*/  FSETP.GEU.AND P5, PT, R172, -126, PT ;  /* 0xc2fc0000ac00780b */ /* 0x000fe20003fae000 */
[----:B--2---:R-:W-:Y:S01]  /*9db0*/  FFMA R160, R181, UR4, -R178 ;  /* 0x00000004b5a07c23 */ /* 0x004fe200080008b2 */
[----:B------:R-:W-:Y:S01]  /*9dc0*/  FMUL R181, R125, UR4 ;  /* 0x000000047db57c20 */ /* 0x000fe20008400000 */
[----:B------:R-:W-:Y:S01]  /*9dd0*/  FADD R125, R120, R163 ;  /* 0x000000a3787d7221 */ /* 0x000fe20000000000 */
[----:B------:R-:W-:Y:S01]  /*9de0*/  F2FP.F16.F32.PACK_AB R120, R159, R120 ;  /* 0x000000789f78723e */ /* 0x000fe200000000ff */
[----:B------:R-:W-:Y:S01]  /*9df0*/  @!P3 FMUL R167, R167, 0.5 ;  /* 0x3f000000a7a7b820 */ /* 0x000fe20000400000 */
[----:B------:R1:W2:Y:S01]  /*9e00*/  MUFU.EX2 R157, R156 ;  /* 0x0000009c009d7308 */ /* 0x0002a20000000800 */
[----:B---3--:R-:W-:Y:S01]  /*9e10*/  @!P4 FMUL R161, R161, R161 ;  /* 0x000000a1a1a1c220 */ /* 0x008fe20000400000 */
[----:B----4-:R-:W-:-:S03]  /*9e20*/  FADD R164, R13, R146 ;  /* 0x000000920da47221 */ /* 0x010fc60000000000 */
[----:B------:R-:W-:Y:S01]  /*9e30*/  FADD R168, R124, R161 ;  /* 0x000000a17ca87221 */ /* 0x000fe20000000000 */
[----:B------:R-:W-:Y:S01]  /*9e40*/  FADD R183, R164, R173 ;  /* 0x000000ada4b77221 */ /* 0x000fe20000000000 */
[----:B------:R-:W-:Y:S01]  /*9e50*/  @!P5 FMUL R172, R172, 0.5 ;  /* 0x3f000000acacd820 */ /* 0x000fe20000400000 */
[----:B------:R-:W3:Y:S01]  /*9e60*/  MUFU.EX2 R167, R167 ;  /* 0x000000a700a77308 */ /* 0x000ee20000000800 */
[--C-:B-1----:R-:W-:Y:S01]  /*9e70*/  FFMA R156, R169, UR4, -R178.reuse ;  /* 0x00000004a99c7c23 */ /* 0x102fe200080008b2 */
[----:B------:R-:W-:Y:S01]  /*9e80*/  FFMA R169, R176, UR4, -R178 ;  /* 0x00000004b0a97c23 */ /* 0x000fe200080008b2 */
[----:B-----5:R-:W-:Y:S01]  /*9e90*/  @!P2 FMUL R165, R165, R165 ;  /* 0x000000a5a5a5a220 */ /* 0x020fe20000400000 */
[----:B------:R-:W-:Y:S01]  /*9ea0*/  FADD R164, R14, R23 ;  /* 0x000000170ea47221 */ /* 0x000fe20000000000 */
[----:B------:R-:W-:Y:S01]  /*9eb0*/  FADD R173, R22, R151 ;  /* 0x0000009716ad7221 */ /* 0x000fe20000000000 */
[----:B------:R-:W-:Y:S01]  /*9ec0*/  FSETP.GEU.AND P4, PT, R156, -126, PT ;  /* 0xc2fc00009c00780b */ /* 0x000fe20003f8e000 */
[----:B------:R-:W-:Y:S01]  /*9ed0*/  FADD R183, R183, R188 ;  /* 0x000000bcb7b77221 */ /* 0x000fe20000000000 */
[----:B------:R-:W-:Y:S01]  /*9ee0*/  FSETP.GEU.AND P2, PT, R169, -126, PT ;  /* 0xc2fc0000a900780b */ /* 0x000fe20003f4e000 */
[----:B------:R-:W1:Y:S01]  /*9ef0*/  MUFU.EX2 R9, R172 ;  /* 0x000000ac00097308 */ /* 0x000e620000000800 */
[----:B--2---:R-:W-:Y:S01]  /*9f00*/  @!P6 FMUL R157, R157, R157 ;  /* 0x0000009d9d9de220 */ /* 0x004fe20000400000 */
[----:B------:R-:W-:Y:S01]  /*9f10*/  FSETP.GEU.AND P6, PT, R152, -126, PT ;  /* 0xc2fc00009800780b */ /* 0x000fe20003fce000 */
[----:B------:R-:W-:Y:S01]  /*9f20*/  FADD R184, R164, R173 ;  /* 0x000000ada4b87221 */ /* 0x000fe20000000000 */
[----:B------:R-:W-:Y:S01]  /*9f30*/  FADD R164, R123, R158 ;  /* 0x0000009e7ba47221 */ /* 0x000fe20000000000 */
[----:B------:R-:W-:Y:S01]  /*9f40*/  FADD R173, R131, R162 ;  /* 0x000000a283ad7221 */ /* 0x000fe20000000000 */
[----:B------:R-:W-:Y:S01]  /*9f50*/  F2FP.F16.F32.PACK_AB R131, R134, R131 ;  /* 0x000000838683723e */ /* 0x000fe200000000ff */
[----:B---3--:R-:W-:Y:S01]  /*9f60*/  @!P3 FMUL R167, R167, R167 ;  /* 0x000000a7a7a7b220 */ /* 0x008fe20000400000 */
[----:B------:R-:W-:-:S02]  /*9f70*/  FSETP.GEU.AND P3, PT, R10, -126, PT ;  /* 0xc2fc00000a00780b */ /* 0x000fc40003f6e000 */
[----:B------:R-:W-:Y:S01]  /*9f80*/  @!P4 FMUL R156, R156, 0.5 ;  /* 0x3f0000009c9cc820 */ /* 0x000fe20000400000 */
[----:B------:R-:W-:Y:S01]  /*9f90*/  FADD R185, R164, R173 ;  /* 0x000000ada4b97221 */ /* 0x000fe20000000000 */
[----:B------:R-:W-:Y:S01]  /*9fa0*/  @!P2 FMUL R169, R169, 0.5 ;  /* 0x3f000000a9a9a820 */ /* 0x000fe20000400000 */
        /* <DEDUP_REMOVED lines=9> */
[----:B------:R-:W-:Y:S01]  /*a040*/  @!P3 FMUL R10, R10, 0.5 ;  /* 0x3f0000000a0ab820 */ /* 0x000fe20000400000 */
[----:B------:R-:W-:Y:S01]  /*a050*/  FADD R187, R172, R177 ;  /* 0x000000b1acbb7221 */ /* 0x000fe20000000000 */
[----:B------:R-:W1:Y:S01]  /*a060*/  MUFU.EX2 R169, R169 ;  /* 0x000000a900a97308 */ /* 0x000e620000000800 */
[----:B------:R-:W-:Y:S01]  /*a070*/  FADD R172, R128, R167 ;  /* 0x000000a780ac7221 */ /* 0x000fe20000000000 */
[----:B------:R-:W-:Y:S01]  /*a080*/  FADD R190, R185, R190 ;  /* 0x000000beb9be7221 */ /* 0x000fe20000000000 */
        /* <DEDUP_REMOVED lines=11> */
[----:B------:R-:W-:-:S02]  /*a140*/  F2FP.F16.F32.PACK_AB R124, R133, R124 ;  /* 0x0000007c857c723e */ /* 0x000fc400000000ff */
        /* <DEDUP_REMOVED lines=14> */
[----:B------:R-:W-:Y:S01]  /*a230*/  F2FP.F16.F32.PACK_AB R128, R141, R128 ;  /* 0x000000808d80723e */ /* 0x000fe200000000ff */
        /* <DEDUP_REMOVED lines=11> */
[----:B------:R-:W-:Y:S01]  /*a2f0*/  FADD R168, R137, R152 ;  /* 0x0000009889a87221 */ /* 0x000fe20000000000 */
[----:B------:R-:W-:Y:S01]  /*a300*/  FADD R176, R176, R179 ;  /* 0x000000b3b0b07221 */ /* 0x000fe20000000000 */
[----:B------:R-:W-:Y:S01]  /*a310*/  FADD R177, R177, R180 ;  /* 0x000000b4b1b17221 */ /* 0x000fe20000000000 */
[----:B------:R-:W-:Y:S01]  /*a320*/  FADD R173, R136, R171 ;  /* 0x000000ab88ad7221 */ /* 0x000fe20000000000 */
[----:B------:R-:W-:Y:S01]  /*a330*/  F2FP.F16.F32.PACK_AB R134, R153, R136 ;  /* 0x000000889986723e */ /* 0x000fe200000000ff */
[----:B------:R-:W-:Y:S01]  /*a340*/  @!P6 FMUL R121, R121, 0.5 ;  /* 0x3f0000007979e820 */ /* 0x000fe20000400000 */
[----:B------:R1:W4:Y:S01]  /*a350*/  MUFU.EX2 R182, R181 ;  /* 0x000000b500b67308 */ /* 0x0003220000000800 */
[----:B---3--:R-:W-:Y:S01]  /*a360*/  @!P4 FMUL R12, R12, R12 ;  /* 0x0000000c0c0cc220 */ /* 0x008fe20000400000 */
[----:B------:R-:W-:-:S02]  /*a370*/  F2FP.F16.F32.PACK_AB R126, R137, R126 ;  /* 0x0000007e897e723e */ /* 0x000fc400000000ff */
[----:B------:R-:W-:Y:S01]  /*a380*/  F2FP.F16.F32.PACK_AB R133, R138, R19 ;  /* 0x000000138a85723e */ /* 0x000fe200000000ff */
[----:B------:R-:W-:Y:S01]  /*a390*/  FADD R172, R145, R12 ;  /* 0x0000000c91ac7221 */ /* 0x000fe20000000000 */
[----:B------:R-:W-:Y:S02]  /*a3a0*/  F2FP.F16.F32.PACK_AB R136, R140, R163 ;  /* 0x000000a38c88723e */ /* 0x000fe400000000ff */
[----:B------:R-:W-:Y:S01]  /*a3b0*/  F2FP.F16.F32.PACK_AB R141, R143, R150 ;  /* 0x000000968f8d723e */ /* 0x000fe200000000ff */
[----:B--2---:R-:W-:Y:S01]  /*a3c0*/  @!P2 FMUL R160, R160, R160 ;  /* 0x000000a0a0a0a220 */ /* 0x004fe20000400000 */
[----:B-1----:R-:W-:Y:S01]  /*a3d0*/  FADD R181, R164, R173 ;  /* 0x000000ada4b57221 */ /* 0x002fe20000000000 */
[----:B------:R-:W-:Y:S01]  /*a3e0*/  FADD R125, R125, R172 ;  /* 0x000000ac7d7d7221 */ /* 0x000fe20000000000 */
[----:B------:R-:W1:Y:S01]  /*a3f0*/  MUFU.EX2 R173, R121 ;  /* 0x0000007900ad7308 */ /* 0x000e620000000800 */
[----:B------:R-:W-:Y:S01]  /*a400*/  FADD R175, R153, R160 ;  /* 0x000000a099af7221 */ /* 0x000fe20000000000 */
[----:B------:R-:W-:Y:S01]  /*a410*/  FADD R181, R178, R181 ;  /* 0x000000b5b2b57221 */ /* 0x000fe20000000000 */
[----:B------:R-:W-:-:S02]  /*a420*/  MOV R164, UR57 ;  /* 0x0000003900a47c02 */ /* 0x000fc40008000f00 */
[----:B------:R-:W-:Y:S01]  /*a430*/  FADD R168, R168, R175 ;  /* 0x000000afa8a87221 */ /* 0x000fe20000000000 */
[----:B------:R-:W-:Y:S01]  /*a440*/  FADD R176, R176, R181 ;  /* 0x000000b5b0b07221 */ /* 0x000fe20000000000 */
[----:B------:R-:W-:Y:S01]  /*a450*/  SHF.L.U32 R164, R164, 0x1f, RZ ;  /* 0x0000001fa4a47819 */ /* 0x000fe200000006ff */
[----:B----4-:R-:W-:Y:S01]  /*a460*/  @!P3 FMUL R182, R182, R182 ;  /* 0x000000b6b6b6b220 */ /* 0x010fe20000400000 */
[----:B------:R-:W-:Y:S01]  /*a470*/  FADD R168, R125, R168 ;  /* 0x000000a87da87221 */ /* 0x000fe20000000000 */
[----:B------:R-:W-:Y:S01]  /*a480*/  F2FP.F16.F32.PACK_AB R122, R129, R122 ;  /* 0x0000007a817a723e */ /* 0x000fe200000000ff */
[----:B------:R2:W3:Y:S01]  /*a490*/  SYNCS.PHASECHK.TRANS64.TRYWAIT P2, [UR6+0x48000], R164 ;  /* 0x048000a4ff0075a7 */ /* 0x0004e20008040146 */
[----:B------:R-:W-:Y:S01]  /*a4a0*/  F2FP.F16.F32.PACK_AB R130, R145, R130 ;  /* 0x000000829182723e */ /* 0x000fe200000000ff */
[----:B------:R-:W-:Y:S01]  /*a4b0*/  FADD R177, R177, R168 ;  /* 0x000000a8b1b17221 */ /* 0x000fe20000000000 */
[----:B------:R-:W-:Y:S01]  /*a4c0*/  F2FP.F16.F32.PACK_AB R132, R149, R132 ;  /* 0x000000849584723e */ /* 0x000fe200000000ff */
[----:B------:R-:W-:Y:S01]  /*a4d0*/  FFMA R5, R182, R5, R183 ;  /* 0x00000005b6057223 */ /* 0x000fe200000000b7 */
[----:B------:R-:W-:Y:S01]  /*a4e0*/  F2FP.F16.F32.PACK_AB R137, R23, R146 ;  /* 0x000000921789723e */ /* 0x000fe200000000ff */
[----:B------:R-:W-:Y:S01]  /*a4f0*/  FADD R176, R176, R177 ;  /* 0x000000b1b0b07221 */ /* 0x000fe20000000000 */
[----:B-1----:R-:W-:Y:S01]  /*a500*/  @!P6 FMUL R173, R173, R173 ;  /* 0x000000adadade220 */ /* 0x002fe20000400000 */
[----:B------:R-:W-:Y:S01]  /*a510*/  F2FP.F16.F32.PACK_AB R138, R144, R157 ;  /* 0x0000009d908a723e */ /* 0x000fe200000000ff */
[----:B------:R-:W-:Y:S01]  /*a520*/  FMUL R26, R26, R182 ;  /* 0x000000b61a1a7220 */ /* 0x000fe20000400000 */
[----:B------:R-:W-:Y:S01]  /*a530*/  F2FP.F16.F32.PACK_AB R140, R148, R161 ;  /* 0x000000a1948c723e */ /* 0x000fe200000000ff */
[----:B------:R-:W-:Y:S01]  /*a540*/  FFMA R4, R173, R4, R176 ;  /* 0x00000004ad047223 */ /* 0x000fe200000000b0 */
        /* <DEDUP_REMOVED lines=107> */
[----:B------:R-:W-:Y:S02]  /*ac00*/  F2FP.F16.F32.PACK_AB R149, R21, R170 ;  /* 0x000000aa1595723e */ /* 0x000fe400000000ff */
[----:B------:R-:W-:Y:S01]  /*ac10*/  F2FP.F16.F32.PACK_AB R150, R160, R171 ;  /* 0x000000aba096723e */ /* 0x000fe200000000ff */
[----:B--23--:R-:W-:Y:S06]  /*ac20*/  @!P0 BRA `(.L_x_39) ;  /* 0x0000000000048947 */ /* 0x00cfec0003800000 */
[----:B------:R-:W-:Y:S01]  /*ac30*/  BPT.TRAP 0x1 ;  /* 0x000000040000795c */ /* 0x000fe20000300000 */
.L_x_39:
[----:B------:R-:W-:Y:S05]  /*ac40*/  @P2 BRA `(.L_x_40) ;  /* 0x0000000000082947 */ /* 0x000fea0003800000 */
[----:B------:R-:W1:Y:S02]  /*ac50*/  SYNCS.PHASECHK.TRANS64.TRYWAIT P2, [UR6+0x48000], R164 ;  /* 0x048000a4ff0075a7 */ /* 0x000e640008040146 */
[----:B-1----:R-:W-:Y:S05]  /*ac60*/  @!P2 BRA `(.L_x_41) ;  /* 0x00000040006ca947 */ /* 0x002fea0003800000 */
.L_x_40:
[----:B------:R-:W-:Y:S01]  /*ac70*/  UIMAD UR6, UR5, 0xc00, UR61 ;  /* 0x00000c00050678a4 */ /* 0x000fe2000f8e023d */
[----:B------:R-:W-:Y:S01]  /*ac80*/  WARPGROUP.ARRIVE ;  /* 0x00000000000079c5 */ /* 0x000fe20000000000 */
[----:B------:R-:W-:Y:S01]  /*ac90*/  UMOV UR11, 0x40000040 ;  /* 0x40000040000b7882 */ /* 0x000fe20000000000 */
[----:B------:R-:W-:-:S04]  /*aca0*/  F2FP.F16.F32.PACK_AB R151, R11, R174 ;  /* 0x000000ae0b97723e */ /* 0x000fc800000000ff */
[----:B------:R-:W-:Y:S02]  /*acb0*/  UMOV UR10, UR6 ;  /* 0x00000006000a7c82 */ /* 0x000fe40008000000 */
        /* <DEDUP_REMOVED lines=40> */
.L_x_42:
[----:B------:R-:W-:-:S04]  /*af40*/  ULEA UR6, UR56, UR58, 0x3 ;  /* 0x0000003a38067291 */ /* 0x000fc8000f8e183f */
[----:B------:R-:W-:-:S04]  /*af50*/  UIADD3 UR6, UR6, 0x48028, URZ ;  /* 0x0004802806067890 */ /* 0x000fc8000fffe03f */
[----:B------:R-:W-:-:S09]  /*af60*/  UPRMT UR6, URZ, 0x654, UR6 ;  /* 0x000006543f067896 */ /* 0x000fd20008000006 */
[----:B------:R-:W-:Y:S01]  /*af70*/  SYNCS.ARRIVE.TRANS64.RED.A1T0 RZ, [UR6], RZ ;  /* 0x000000ffffff79a7 */ /* 0x000fe20008100406 */
[----:B------:R-:W-:Y:S05]  /*af80*/  @P1 BRA `(.L_x_43) ;  /* 0x0000000000041947 */ /* 0x000fea0003800000 */
[----:B------:R-:W-:Y:S01]  /*af90*/  BPT.TRAP 0x1 ;  /* 0x000000040000795c */ /* 0x000fe20000300000 */
.L_x_43:
[----:B------:R-:W-:-:S04]  /*afa0*/  UIADD3 UR56, UR56, 0x1, URZ ;  /* 0x0000000138387890 */ /* 0x000fc8000fffe03f */
[----:B------:R-:W-:-:S04]  /*afb0*/  UISETP.NE.AND UP0, UPT, UR56, 0x5, UPT ;  /* 0x000000053800788c */ /* 0x000fc8000bf05270 */
[----:B------:R-:W-:Y:S01]  /*afc0*/  USEL UR56, UR56, URZ, UP0 ;  /* 0x0000003f38387287 */ /* 0x000fe20008000000 */
[----:B------:R-:W-:Y:S11]  /*afd0*/  @!P0 BRA `(.L_x_44) ;  /* 0x0000000000048947 */ /* 0x000ff60003800000 */
[----:B------:R-:W-:Y:S01]  /*afe0*/  BPT.TRAP 0x1 ;  /* 0x000000040000795c */ /* 0x000fe20000300000 */
.L_x_44:
[----:B------:R-:W-:-:S04]  /*aff0*/  ULEA UR6, UR56, UR58, 0x3 ;  /* 0x0000003a38067291 */ /* 0x000fc8000f8e183f */
[----:B------:R-:W-:-:S04]  /*b000*/  UIADD3 UR6, UR6, 0x48028, URZ ;  /* 0x0004802806067890 */ /* 0x000fc8000fffe03f */
[----:B------:R-:W-:-:S09]  /*b010*/  UPRMT UR6, URZ, 0x654, UR6 ;  /* 0x000006543f067896 */ /* 0x000fd20008000006 */
[----:B------:R-:W-:Y:S01]  /*b020*/  SYNCS.ARRIVE.TRANS64.RED.A1T0 RZ, [UR6], RZ ;  /* 0x000000ffffff79a7 */ /* 0x000fe20008100406 */
[----:B------:R-:W-:Y:S05]  /*b030*/  @P1 BRA `(.L_x_45) ;  /* 0x0000000000041947 */ /* 0x000fea0003800000 */
[----:B------:R-:W-:Y:S01]  /*b040*/  BPT.TRAP 0x1 ;  /* 0x000000040000795c */ /* 0x000fe20000300000 */
.L_x_45:
[----:B------:R-:W-:Y:S01]  /*b050*/  UISETP.GT.AND UP2, UPT, UR59, 0x1, UPT ;  /* 0x000000013b00788c */ /* 0x000fe2000bf44270 */
[----:B------:R-:W-:Y:S01]  /*b060*/  IADD3 R6, R6, 0x80, RZ ;  /* 0x0000008006067810 */ /* 0x000fe20007ffe0ff */
[----:B------:R-:W-:Y:S01]  /*b070*/  UIADD3 UR5, UR5, 0x1, URZ ;  /* 0x0000000105057890 */ /* 0x000fe2000fffe03f */
[----:B------:R-:W-:Y:S01]  /*b080*/  MOV R10, R7 ;  /* 0x00000007000a7202 */ /* 0x000fe20000000f00 */
[----:B------:R-:W-:Y:S01]  /*b090*/  UIADD3 UR56, UR56, 0x1, URZ ;  /* 0x0000000138387890 */ /* 0x000fe2000fffe03f */
[----:B-1----:R-:W-:Y:S01]  /*b0a0*/  MOV R9, R8 ;  /* 0x0000000800097202 */ /* 0x002fe20000000f00 */
        /* <DEDUP_REMOVED lines=10> */
.L_x_35:
[----:B-1----:R-:W1:Y:S01]  /*b150*/  SHFL.BFLY PT, R9, R4, 0x1, 0x1f ;  /* 0x0c201f0004097f89 */ /* 0x002e6200000e0000 */
[----:B------:R-:W-:Y:S01]  /*b160*/  BSSY B0, `(.L_x_47) ;  /* 0x0000024000007945 */ /* 0x000fe20003800000 */
[----:B------:R-:W-:Y:S02]  /*b170*/  MOV R11, 0x7f800000 ;  /* 0x7f800000000b7802 */ /* 0x000fe40000000f00 */
[----:B------:R-:W2:Y:S01]  /*b180*/  SHFL.BFLY PT, R6, R5, 0x1, 0x1f ;  /* 0x0c201f0005067f89 */ /* 0x000ea200000e0000 */
[----:B------:R-:W-:Y:S02]  /*b190*/  MOV R12, 0x3f800000 ;  /* 0x3f800000000c7802 */ /* 0x000fe40000000f00 */
[----:B------:R-:W-:Y:S02]  /*b1a0*/  MOV R13, 0x3f800000 ;  /* 0x3f800000000d7802 */ /* 0x000fe40000000f00 */
[----:B------:R-:W-:Y:S01]  /*b1b0*/  MOV R15, 0x7f800000 ;  /* 0x7f800000000f7802 */ /* 0x000fe20000000f00 */
[----:B-1----:R-:W-:Y:S01]  /*b1c0*/  FADD R9, R9, R4 ;  /* 0x0000000409097221 */ /* 0x002fe20000000000 */
[----:B--2---:R-:W-:-:S04]  /*b1d0*/  FADD R19, R6, R5 ;  /* 0x0000000506137221 */ /* 0x004fc80000000000 */
[----:B------:R-:W1:Y:S04]  /*b1e0*/  SHFL.BFLY PT, R10, R9, 0x2, 0x1f ;  /* 0x0c401f00090a7f89 */ /* 0x000e6800000e0000 */
[----:B------:R-:W2:Y:S01]  /*b1f0*/  SHFL.BFLY PT, R20, R19, 0x2, 0x1f ;  /* 0x0c401f0013147f89 */ /* 0x000ea200000e0000 */
[C---:B-1----:R-:W-:Y:S01]  /*b200*/  FSETP.NE.AND P0, PT, R9.reuse, -R10, PT ;  /* 0x8000000a0900720b */ /* 0x042fe20003f05000 */
[----:B------:R-:W-:Y:S01]  /*b210*/  FADD R6, R9, R10 ;  /* 0x0000000a09067221 */ /* 0x000fe20000000000 */
[----:B--2---:R-:W-:-:S11]  /*b220*/  FADD R10, R19, R20 ;  /* 0x00000014130a7221 */ /* 0x004fd60000000000 */
[----:B------:R-:W-:Y:S05]  /*b230*/  @!P0 BRA `(.L_x_48) ;  /* 0x0000000000588947 */ /* 0x000fea0003800000 */
[----:B------:R-:W-:Y:S01]  /*b240*/  IADD3 R4, R6, 0x1800000, RZ ;  /* 0x0180000006047810 */ /* 0x000fe20007ffe0ff */
[----:B------:R-:W-:Y:S03]  /*b250*/  BSSY B1, `(.L_x_49) ;  /* 0x000000d000017945 */ /* 0x000fe60003800000 */
[----:B------:R-:W-:-:S04]  /*b260*/  LOP3.LUT R4, R4, 0x7f800000, RZ, 0xc0, !PT ;  /* 0x7f80000004047812 */ /* 0x000fc800078ec0ff */
[----:B------:R-:W-:-:S13]  /*b270*/  ISETP.GT.U32.AND P0, PT, R4, 0x1ffffff, PT ;  /* 0x01ffffff0400780c */ /* 0x000fda0003f04070 */
[----:B------:R-:W-:Y:S05]  /*b280*/  @P0 BRA `(.L_x_50) ;  /* 0x0000000000140947 */ /* 0x000fea0003800000 */
[----:B------:R-:W-:Y:S02]  /*b290*/  MOV R5, R6 ;  /* 0x0000000600057202 */ /* 0x000fe40000000f00 */
[----:B------:R-:W-:-:S07]  /*b2a0*/  MOV R18, 0xb2c0 ;  /* 0x0000b2c000127802 */ /* 0x000fce0000000f00 */
[----:B------:R-:W-:Y:S05]  /*b2b0*/  CALL.REL.NOINC `($__internal_0_$__cuda_sm20_rcp_rn_f32_slowpath) ;  /* 0x0000003c00847944 */ /* 0x000fea0003c00000 */
[----:B------:R-:W-:Y:S01]  /*b2c0*/  MOV R13, R9 ;  /* 0x00000009000d7202 */ /* 0x000fe20000000f00 */
[----:B------:R-:W-:Y:S06]  /*b2d0*/  BRA `(.L_x_51) ;  /* 0x0000000000107947 */ /* 0x000fec0003800000 */
.L_x_50:
[----:B------:R-:W1:Y:S02]  /*b2e0*/  MUFU.RCP R13, R6 ;  /* 0x00000006000d7308 */ /* 0x000e640000001000 */
[----:B-1----:R-:W-:-:S04]  /*b2f0*/  FFMA R4, R6, R13, -1 ;  /* 0xbf80000006047423 */ /* 0x002fc8000000000d */
[----:B------:R-:W-:-:S04]  /*b300*/  FADD.FTZ R4, -R4, -RZ ;  /* 0x800000ff04047221 */ /* 0x000fc80000010100 */
[----:B------:R-:W-:-:S07]  /*b310*/  FFMA R13, R13, R4, R13 ;  /* 0x000000040d0d7223 */ /* 0x000fce000000000d */
.L_x_51:
[----:B------:R-:W-:Y:S05]  /*b320*/  BSYNC B1 ;  /* 0x0000000000017941 */ /* 0x000fea0003800000 */
.L_x_49:
[----:B------:R-:W-:Y:S01]  /*b330*/  FSETP.GEU.AND P0, PT, |R6|, 1.175494350822287508e-38, PT ;  /* 0x008000000600780b */ /* 0x000fe20003f0e200 */
[----:B------:R-:W-:-:S12]  /*b340*/  ULDC UR4, c[0x0][0x600] ;  /* 0x0001800000047ab9 */ /* 0x000fd80000000800 */
[----:B------:R-:W-:-:S04]  /*b350*/  @!P0 FMUL R6, R6, 16777216 ;  /* 0x4b80000006068820 */ /* 0x000fc80000400000 */
[----:B------:R-:W1:Y:S02]  /*b360*/  MUFU.LG2 R4, R6 ;  /* 0x0000000600047308 */ /* 0x000e640000000c00 */
[----:B-1----:R-:W-:-:S04]  /*b370*/  @!P0 FADD R4, R4, -24 ;  /* 0xc1c0000004048421 */ /* 0x002fc80000000000 */
[----:B------:R-:W-:-:S04]  /*b380*/  FMUL R4, R4, 0.69314718246459960938 ;  /* 0x3f31721804047820 */ /* 0x000fc80000400000 */
[----:B------:R-:W-:-:S07]  /*b390*/  FFMA R15, R7, UR4, R4 ;  /* 0x00000004070f7c23 */ /* 0x000fce0008000004 */
.L_x_48:
[----:B------:R-:W-:Y:S05]  /*b3a0*/  BSYNC B0 ;  /* 0x0000000000007941 */ /* 0x000fea0003800000 */
.L_x_47:
[----:B------:R-:W-:Y:S01]  /*b3b0*/  FSETP.NE.AND P0, PT, R19, -R20, PT ;  /* 0x800000141300720b */ /* 0x000fe20003f05000 */
[----:B------:R-:W-:Y:S01]  /*b3c0*/  ULDC UR4, c[0x0][0x608] ;  /* 0x0001820000047ab9 */ /* 0x000fe20000000800 */
[----:B------:R-:W-:Y:S01]  /*b3d0*/  BSSY B0, `(.L_x_52) ;  /* 0x0000049000007945 */ /* 0x000fe20003800000 */
[----:B------:R-:W-:-:S04]  /*b3e0*/  FMUL R13, R13, UR4 ;  /* 0x000000040d0d7c20 */ /* 0x000fc80008400000 */
        /* <DEDUP_REMOVED lines=48> */
[----:B------:R-:W-:Y:S06]  /*b6f0*/  @!P0 BRA `(.L_x_53) ;  /* 0x0000000000588947 */ /* 0x000fec0003800000 */
        /* <DEDUP_REMOVED lines=10> */
.L_x_55:
[----:B------:R-:W1:Y:S02]  /*b7a0*/  MUFU.RCP R5, R10 ;  /* 0x0000000a00057308 */ /* 0x000e640000001000 */
[----:B-1----:R-:W-:-:S04]  /*b7b0*/  FFMA R4, R10, R5, -1 ;  /* 0xbf8000000a047423 */ /* 0x002fc80000000005 */
[----:B------:R-:W-:-:S04]  /*b7c0*/  FADD.FTZ R4, -R4, -RZ ;  /* 0x800000ff04047221 */ /* 0x000fc80000010100 */
[----:B------:R-:W-:-:S07]  /*b7d0*/  FFMA R12, R5, R4, R5 ;  /* 0x00000004050c7223 */ /* 0x000fce0000000005 */
.L_x_56:
[----:B------:R-:W-:Y:S05]  /*b7e0*/  BSYNC B1 ;  /* 0x0000000000017941 */ /* 0x000fea0003800000 */
.L_x_54:
[----:B------:R-:W-:Y:S01]  /*b7f0*/  FSETP.GEU.AND P0, PT, |R10|, 1.175494350822287508e-38, PT ;  /* 0x008000000a00780b */ /* 0x000fe20003f0e200 */
[----:B------:R-:W-:-:S12]  /*b800*/  ULDC UR4, c[0x0][0x600] ;  /* 0x0001800000047ab9 */ /* 0x000fd80000000800 */
[----:B------:R-:W-:-:S04]  /*b810*/  @!P0 FMUL R10, R10, 16777216 ;  /* 0x4b8000000a0a8820 */ /* 0x000fc80000400000 */
[----:B------:R-:W1:Y:S02]  /*b820*/  MUFU.LG2 R4, R10 ;  /* 0x0000000a00047308 */ /* 0x000e640000000c00 */
[----:B-1----:R-:W-:-:S04]  /*b830*/  @!P0 FADD R4, R4, -24 ;  /* 0xc1c0000004048421 */ /* 0x002fc80000000000 */
[----:B------:R-:W-:-:S04]  /*b840*/  FMUL R11, R4, 0.69314718246459960938 ;  /* 0x3f317218040b7820 */ /* 0x000fc80000400000 */
[----:B------:R-:W-:-:S07]  /*b850*/  FFMA R11, R8, UR4, R11 ;  /* 0x00000004080b7c23 */ /* 0x000fce000800000b */
.L_x_53:
[----:B------:R-:W-:Y:S05]  /*b860*/  BSYNC B0 ;  /* 0x0000000000007941 */ /* 0x000fea0003800000 */
.L_x_52:
[----:B------:R-:W-:Y:S01]  /*b870*/  R2UR UR4, R2 ;  /* 0x00000000020472ca */ /* 0x000fe200000e0000 */
[----:B------:R-:W1:Y:S01]  /*b880*/  S2R R5, SR_TID.X ;  /* 0x0000000000057919 */ /* 0x000e620000002100 */
[----:B------:R-:W-:Y:S01]  /*b890*/  R2UR UR5, R0 ;  /* 0x00000000000572ca */ /* 0x000fe200000e0000 */
[----:B------:R-:W-:-:S10]  /*b8a0*/  ULDC.64 UR8, c[0x0][0x208] ;  /* 0x0000820000087ab9 */ /* 0x000fd40000000a00 */
[----:B------:R-:W-:-:S04]  /*b8b0*/  UISETP.NE.AND UP0, UPT, UR4, 0x1, UPT ;  /* 0x000000010400788c */ /* 0x000fc8000bf05270 */
[----:B------:R-:W-:-:S06]  /*b8c0*/  USEL UR4, URZ, 0x1, UP0 ;  /* 0x000000013f047887 */ /* 0x000fcc0008000000 */
[----:B------:R-:W-:Y:S01]  /*b8d0*/  MOV R4, UR4 ;  /* 0x0000000400047c02 */ /* 0x000fe20008000f00 */
[----:B------:R-:W-:Y:S02]  /*b8e0*/  ULDC UR4, c[0x0][0x608] ;  /* 0x0001820000047ab9 */ /* 0x000fe40000000800 */
[----:B------:R-:W-:Y:S01]  /*b8f0*/  FMUL R12, R12, UR4 ;  /* 0x000000040c0c7c20 */ /* 0x000fe20008400000 */
[----:B------:R-:W-:-:S04]  /*b900*/  SHF.L.U32 R4, R4, 0x1f, RZ ;  /* 0x0000001f04047819 */ /* 0x000fc800000006ff */
[----:B------:R-:W2:Y:S01]  /*b910*/  SYNCS.PHASECHK.TRANS64.TRYWAIT P0, [UR5+0x8], R4 ;  /* 0x00000804ff0075a7 */ /* 0x000ea20008000145 */
[C---:B-1----:R-:W-:Y:S02]  /*b920*/  LOP3.LUT P1, RZ, R5.reuse, 0x3, RZ, 0xc0, !PT ;  /* 0x0000000305ff7812 */ /* 0x042fe4000782c0ff */
[----:B------:R-:W-:Y:S01]  /*b930*/  LOP3.LUT R17, R5, 0x7f, RZ, 0xc0, !PT ;  /* 0x0000007f05117812 */ /* 0x000fe200078ec0ff */
[----:B--2---:R-:W-:Y:S10]  /*b940*/  @!P0 BRA `(.L_x_57) ;  /* 0x00000034004c8947 */ /* 0x004ff40003800000 */
.L_x_115:
[----:B------:R-:W-:Y:S01]  /*b950*/  R2UR UR4, R3 ;  /* 0x00000000030472ca */ /* 0x000fe200000e0000 */
[----:B------:R-:W-:Y:S01]  /*b960*/  BSSY B0, `(.L_x_58) ;  /* 0x0000019000007945 */ /* 0x000fe20003800000 */
[----:B------:R-:W-:-:S11]  /*b970*/  SHF.R.U32.HI R18, RZ, 0x5, R17 ;  /* 0x00000005ff127819 */ /* 0x000fd60000011611 */
[----:B------:R-:W-:Y:S01]  /*b980*/  USHF.L.U32 UR42, UR4, 0x6, URZ ;  /* 0x00000006042a7899 */ /* 0x000fe2000800063f */
[----:B------:R-:W-:Y:S11]  /*b990*/  @P1 BRA `(.L_x_59) ;  /* 0x0000000000541947 */ /* 0x000ff60003800000 */
[----:B------:R-:W2:Y:S01]  /*b9a0*/  S2UR UR4, SR_CTAID.Y ;  /* 0x00000000000479c3 */ /* 0x000ea20000002600 */
[----:B------:R-:W-:Y:S01]  /*b9b0*/  SHF.R.U32.HI R0, RZ, 0x2, R5 ;  /* 0x00000002ff007819 */ /* 0x000fe20000011605 */
[----:B------:R-:W-:Y:S01]  /*b9c0*/  ULDC.64 UR6, c[0x0][0x688] ;  /* 0x0001a20000067ab9 */ /* 0x000fe20000000a00 */
[----:B------:R-:W-:Y:S02]  /*b9d0*/  SHF.L.U32 R3, R18, 0x4, RZ ;  /* 0x0000000412037819 */ /* 0x000fe400000006ff */
[----:B------:R-:W-:-:S03]  /*b9e0*/  LOP3.LUT R0, R0, 0x7, RZ, 0xc0, !PT ;  /* 0x0000000700007812 */ /* 0x000fc600078ec0ff */
[----:B------:R-:W3:Y:S01]  /*b9f0*/  S2UR UR5, SR_CTAID.Z ;  /* 0x00000000000579c3 */ /* 0x000ee20000002700 */
[----:B------:R-:W-:-:S04]  /*ba00*/  LOP3.LUT R0, R3, 0xfffffff0, R0, 0xe2, !PT ;  /* 0xfffffff003007812 */ /* 0x000fc800078ee200 */
[----:B-1----:R-:W-:-:S04]  /*ba10*/  IADD3 R4, R0, UR42, RZ ;  /* 0x0000002a00047c10 */ /* 0x002fc8000fffe0ff */
[----:B------:R-:W-:Y:S01]  /*ba20*/  IADD3 R3, R4, 0x8, RZ ;  /* 0x0000000804037810 */ /* 0x000fe20007ffe0ff */
[----:B--2---:R-:W-:-:S04]  /*ba30*/  UIMAD UR4, UR4, UR6, UR42 ;  /* 0x00000006040472a4 */ /* 0x004fc8000f8e022a */
[----:B---3--:R-:W-:-:S03]  /*ba40*/  UIMAD UR4, UR5, UR7, UR4 ;  /* 0x00000007050472a4 */ /* 0x008fc6000f8e0204 */
[----:B------:R-:W-:Y:S02]  /*ba50*/  ULDC UR5, c[0x0][0x288] ;  /* 0x0000a20000057ab9 */ /* 0x000fe40000000800 */
[----:B------:R-:W-:Y:S02]  /*ba60*/  ISETP.GE.U32.AND P0, PT, R4, UR5, PT ;  /* 0x0000000504007c0c */ /* 0x000fe4000bf06070 */
[----:B------:R-:W-:Y:S02]  /*ba70*/  IADD3 R0, P2, R0, UR4, RZ ;  /* 0x0000000400007c10 */ /* 0x000fe4000ff5e0ff */
[----:B------:R-:W-:Y:S01]  /*ba80*/  ISETP.GE.U32.AND P1, PT, R3, UR5, PT ;  /* 0x0000000503007c0c */ /* 0x000fe2000bf26070 */
[----:B------:R-:W-:Y:S01]  /*ba90*/  ULDC.64 UR4, c[0x0][0x680] ;  /* 0x0001a00000047ab9 */ /* 0x000fe20000000a00 */
[----:B------:R-:W-:Y:S02]  /*baa0*/  IADD3.X R3, RZ, RZ, RZ, P2, !PT ;  /* 0x000000ffff037210 */ /* 0x000fe400017fe4ff */
[----:B------:R-:W-:-:S04]  /*bab0*/  LEA R4, P2, R0, UR4, 0x2 ;  /* 0x0000000400047c11 */ /* 0x000fc8000f8410ff */
[----:B------:R-:W-:-:S05]  /*bac0*/  LEA.HI.X R5, R0, UR5, R3, 0x2, P2 ;  /* 0x0000000500057c11 */ /* 0x000fca00090f1403 */
[----:B------:R2:W-:Y:S04]  /*bad0*/  @!P0 STG.E desc[UR8][R4.64], R15 ;  /* 0x0000000f04008986 */ /* 0x0005e8000c101908 */
[----:B------:R2:W-:Y:S02]  /*bae0*/  @!P1 STG.E desc[UR8][R4.64+0x20], R11 ;  /* 0x0000200b04009986 */ /* 0x0005e4000c101908 */
.L_x_59:
[----:B------:R-:W-:Y:S05]  /*baf0*/  BSYNC B0 ;  /* 0x0000000000007941 */ /* 0x000fea0003800000 */
.L_x_58:
[----:B------:R-:W-:Y:S01]  /*bb00*/  ULDC.64 UR4, c[0x0][0x730] ;  /* 0x0001cc0000047ab9 */ /* 0x000fe20000000a00 */
[-C--:B------:R-:W-:Y:S01]  /*bb10*/  FMUL R26, R26, R12.reuse ;  /* 0x0000000c1a1a7220 */ /* 0x080fe20000400000 */
[----:B------:R-:W-:Y:S01]  /*bb20*/  ISETP.NE.U32.AND P0, PT, RZ, UR4, PT ;  /* 0x00000004ff007c0c */ /* 0x000fe2000bf05070 */
[-C--:B------:R-:W-:Y:S01]  /*bb30*/  FMUL R120, R27, R12.reuse ;  /* 0x0000000c1b787220 */ /* 0x080fe20000400000 */
[-C--:B------:R-:W-:Y:S01]  /*bb40*/  FMUL R30, R30, R12.reuse ;  /* 0x0000000c1e1e7220 */ /* 0x080fe20000400000 */
[-C--:B------:R-:W-:Y:S01]  /*bb50*/  FMUL R122, R31, R12.reuse ;  /* 0x0000000c1f7a7220 */ /* 0x080fe20000400000 */
[----:B------:R-:W-:Y:S01]  /*bb60*/  ISETP.NE.AND.EX P0, PT, RZ, UR5, PT, P0 ;  /* 0x00000005ff007c0c */ /* 0x000fe2000bf05300 */
        /* <DEDUP_REMOVED lines=44> */
[----:B------:R-:W-:Y:S06]  /*be30*/  @P0 BRA `(.L_x_60) ;  /* 0x0000000000200947 */ /* 0x000fec0003800000 */
[----:B------:R-:W-:Y:S02]  /*be40*/  ULDC.64 UR4, c[0x0][0x728] ;  /* 0x0001ca0000047ab9 */ /* 0x000fe40000000a00 */
[----:B------:R-:W-:-:S04]  /*be50*/  ISETP.NE.U32.AND P0, PT, RZ, UR4, PT ;  /* 0x00000004ff007c0c */ /* 0x000fc8000bf05070 */
[----:B------:R-:W-:-:S13]  /*be60*/  ISETP.NE.AND.EX P0, PT, RZ, UR5, PT, P0 ;  /* 0x00000005ff007c0c */ /* 0x000fda000bf05300 */
[----:B------:R-:W-:Y:S05]  /*be70*/  @!P0 BRA `(.L_x_61) ;  /* 0x00000000000c8947 */ /* 0x000fea0003800000 */
[----:B-12---:R-:W1:Y:S02]  /*be80*/  LDC.64 R4, c[0x0][0x728] ;  /* 0x0001ca00ff047b82 */ /* 0x006e640000000a00 */
[----:B-1----:R3:W5:Y:S01]  /*be90*/  LDG.E R4, desc[UR8][R4.64] ;  /* 0x0000000804047981 */ /* 0x002762000c1e1900 */
[----:B------:R-:W-:Y:S05]  /*bea0*/  BRA `(.L_x_60) ;  /* 0x0000000000047947 */ /* 0x000fea0003800000 */
.L_x_61:
[----:B-12---:R-:W4:Y:S02]  /*beb0*/  LDC R4, c[0x0][0x720] ;  /* 0x0001c800ff047b82 */ /* 0x006f240000000800 */
.L_x_60:
[----:B------:R-:W-:Y:S02]  /*bec0*/  MOV R0, RZ ;  /* 0x000000ff00007202 */ /* 0x000fe40000000f00 */
[----:B----45:R-:W-:Y:S02]  /*bed0*/  MOV R23, R4 ;  /* 0x0000000400177202 */ /* 0x030fe40000000f00 */
[----:B------:R-:W-:-:S13]  /*bee0*/  LOP3.LUT P0, RZ, R0, 0x1bf, RZ, 0xc0, !PT ;  /* 0x000001bf00ff7812 */ /* 0x000fda000780c0ff */
[----:B------:R-:W-:Y:S05]  /*bef0*/  @!P0 BRA `(.L_x_62) ;  /* 0x0000000000408947 */ /* 0x000fea0003800000 */
[----:B------:R-:W-:Y:S01]  /*bf00*/  MOV R0, 0x0 ;  /* 0x0000000000007802 */ /* 0x000fe20000000f00 */
[----:B------:R-:W-:Y:S01]  /*bf10*/  ULDC.64 UR4, c[0x4][0x70] ;  /* 0x01001c0000047ab9 */ /* 0x000fe20000000a00 */
[----:B------:R-:W-:Y:S01]  /*bf20*/  ULDC.64 UR6, c[0x4][0x8] ;  /* 0x0100020000067ab9 */ /* 0x000fe20000000a00 */
[----:B-12---:R-:W-:Y:S01]  /*bf30*/  MOV R4, UR4 ;  /* 0x0000000400047c02 */ /* 0x006fe20008000f00 */
[----:B------:R1:W2:Y:S01]  /*bf40*/  LDC.64 R14, c[0x4][R0] ;  /* 0x01000000000e7b82 */ /* 0x0002a20000000a00 */
[----:B---3--:R-:W-:Y:S01]  /*bf50*/  MOV R5, UR5 ;  /* 0x0000000500057c02 */ /* 0x008fe20008000f00 */
[----:B------:R-:W-:Y:S01]  /*bf60*/  ULDC.64 UR4, c[0x4][0x78] ;  /* 0x01001e0000047ab9 */ /* 0x000fe20000000a00 */
[----:B------:R-:W-:Y:S02]  /*bf70*/  MOV R10, UR6 ;  /* 0x00000006000a7c02 */ /* 0x000fe40008000f00 */
[----:B------:R-:W-:Y:S02]  /*bf80*/  MOV R6, UR4 ;  /* 0x0000000400067c02 */ /* 0x000fe40008000f00 */
[----:B------:R-:W-:-:S02]  /*bf90*/  MOV R7, UR5 ;  /* 0x0000000500077c02 */ /* 0x000fc40008000f00 */
[----:B------:R-:W-:Y:S02]  /*bfa0*/  MOV R11, UR7 ;  /* 0x00000007000b7c02 */ /* 0x000fe40008000f00 */
[----:B------:R-:W-:Y:S02]  /*bfb0*/  MOV R8, 0x70 ;  /* 0x0000007000087802 */ /* 0x000fe40000000f00 */
[----:B------:R-:W-:Y:S02]  /*bfc0*/  MOV R12, 0x1 ;  /* 0x00000001000c7802 */ /* 0x000fe40000000f00 */
[----:B-1----:R-:W-:-:S07]  /*bfd0*/  MOV R13, RZ ;  /* 0x000000ff000d7202 */ /* 0x002fce0000000f00 */
[----:B------:R-:W-:-:S07]  /*bfe0*/  LEPC R20, `(.L_x_62) ;  /* 0x000000001014794e */ /* 0x000fce0000000000 */
[----:B--2---:R-:W-:Y:S05]  /*bff0*/  CALL.ABS.NOINC R14 ;  /* 0x000000000e007343 */ /* 0x004fea0003c00000 */
.L_x_62:
[----:B------:R-:W-:Y:S02]  /*c000*/  R2UR UR4, R2 ;  /* 0x00000000020472ca */ /* 0x000fe400000e0000 */
[----:B------:R-:W-:-:S11]  /*c010*/  MOV R22, UR58 ;  /* 0x0000003a00167c02 */ /* 0x000fd60008000f00 */
[----:B------:R-:W-:-:S05]  /*c020*/  MOV R3, UR4 ;  /* 0x0000000400037c02 */ /* 0x000fca0008000f00 */
[----:B------:R-:W-:-:S05]  /*c030*/  IMAD R22, R3, 0x2200, R22 ;  /* 0x0000220003167824 */ /* 0x000fca00078e0216 */
[----:B------:R-:W-:-:S04]  /*c040*/  IADD3 R16, R22, -0x2200, RZ ;  /* 0xffffde0016107810 */ /* 0x000fc80007ffe0ff */
        /* <DEDUP_REMOVED lines=18> */
.L_x_63:
[----:B------:R-:W4:Y:S01]  /*c170*/  S2R R6, SR_TID.X ;  /* 0x0000000000067919 */ /* 0x000f220000002100 */
[----:B------:R-:W-:Y:S01]  /*c180*/  ULDC.64 UR4, c[0x0][0x730] ;  /* 0x0001cc0000047ab9 */ /* 0x000fe20000000a00 */
[----:B------:R-:W-:Y:S02]  /*c190*/  IADD3 R17, R17, 0x1f, RZ ;  /* 0x0000001f11117810 */ /* 0x000fe40007ffe0ff */
[----:B------:R-:W-:Y:S02]  /*c1a0*/  ISETP.NE.U32.AND P0, PT, RZ, UR4, PT ;  /* 0x00000004ff007c0c */ /* 0x000fe4000bf05070 */
[----:B------:R-:W-:Y:S02]  /*c1b0*/  ISETP.GT.U32.AND P1, PT, R17, 0x3e, PT ;  /* 0x0000003e1100780c */ /* 0x000fe40003f24070 */
[----:B------:R-:W-:-:S13]  /*c1c0*/  ISETP.NE.AND.EX P0, PT, RZ, UR5, PT, P0 ;  /* 0x00000005ff007c0c */ /* 0x000fda000bf05300 */
[----:B------:R-:W5:Y:S01]  /*c1d0*/  @P0 LDC R23, c[0x0][0x720] ;  /* 0x0001c800ff170b82 */ /* 0x000f620000000800 */
[----:B----4-:R-:W-:Y:S02]  /*c1e0*/  SHF.L.U32 R0, R6, 0x5, RZ ;  /* 0x0000000506007819 */ /* 0x010fe400000006ff */
[----:B-12---:R-:W-:Y:S02]  /*c1f0*/  SHF.R.U32.HI R4, RZ, 0x1, R6 ;  /* 0x00000001ff047819 */ /* 0x006fe40000011606 */
[C---:B------:R-:W-:Y:S02]  /*c200*/  LOP3.LUT R3, R0.reuse, 0xc0, RZ, 0xc0, !PT ;  /* 0x000000c000037812 */ /* 0x040fe400078ec0ff */
[----:B---3--:R-:W-:Y:S02]  /*c210*/  LOP3.LUT R5, R0, 0x20, RZ, 0xc0, !PT ;  /* 0x0000002000057812 */ /* 0x008fe400078ec0ff */
[----:B------:R-:W-:Y:S02]  /*c220*/  LOP3.LUT R3, R3, 0x8, R4, 0xf8, !PT ;  /* 0x0000000803037812 */ /* 0x000fe400078ef804 */
[----:B------:R-:W-:-:S02]  /*c230*/  SHF.L.U32 R4, R6, 0x2, RZ ;  /* 0x0000000206047819 */ /* 0x000fc400000006ff */
[----:B------:R-:W-:Y:S01]  /*c240*/  LEA R5, R18, R5, 0x9 ;  /* 0x0000000512057211 */ /* 0x000fe200078e48ff */
[-C--:B-----5:R-:W-:Y:S01]  /*c250*/  FMUL R7, R30, R23.reuse ;  /* 0x000000171e077220 */ /* 0x0a0fe20000400000 */
[----:B------:R-:W-:Y:S01]  /*c260*/  LOP3.LUT R3, R3, 0x18, R4, 0x78, !PT ;  /* 0x0000001803037812 */ /* 0x000fe200078e7804 */
[-C--:B------:R-:W-:Y:S01]  /*c270*/  FMUL R8, R122, R23.reuse ;  /* 0x000000177a087220 */ /* 0x080fe20000400000 */
[----:B------:R-:W-:Y:S01]  /*c280*/  LOP3.LUT R0, R0, 0x100, RZ, 0xc0, !PT ;  /* 0x0000010000007812 */ /* 0x000fe200078ec0ff */
[-C--:B------:R-:W-:Y:S01]  /*c290*/  FMUL R9, R34, R23.reuse ;  /* 0x0000001722097220 */ /* 0x080fe20000400000 */
[----:B------:R-:W-:Y:S01]  /*c2a0*/  LOP3.LUT P0, RZ, R6, 0x4, RZ, 0xc0, !PT ;  /* 0x0000000406ff7812 */ /* 0x000fe2000780c0ff */
[----:B------:R-:W-:Y:S01]  /*c2b0*/  FMUL R10, R124, R23 ;  /* 0x000000177c0a7220 */ /* 0x000fe20000400000 */
[----:B------:R-:W-:Y:S01]  /*c2c0*/  IADD3 R3, R3, R5, R0 ;  /* 0x0000000503037210 */ /* 0x000fe20007ffe000 */
        /* <DEDUP_REMOVED lines=14> */
[----:B------:R-:W-:Y:S01]  /*c3b0*/  MOV R0, 0x10 ;  /* 0x0000001000007802 */ /* 0x000fe20000000f00 */
[-C--:B------:R-:W-:Y:S01]  /*c3c0*/  FMUL R18, R46, R23.reuse ;  /* 0x000000172e127220 */ /* 0x080fe20000400000 */
[----:B------:R-:W-:Y:S01]  /*c3d0*/  LEA R21, R3, R16, 0x1 ;  /* 0x0000001003157211 */ /* 0x000fe200078e08ff */
        /* <DEDUP_REMOVED lines=85> */
[----:B------:R-:W-:Y:S02]  /*c930*/  SEL R0, R0, 0xfffffff0, !P0 ;  /* 0xfffffff000007807 */ /* 0x000fe40004000000 */
[----:B------:R-:W-:Y:S01]  /*c940*/  IADD3 R23, R21, 0x1000, RZ ;  /* 0x0000100015177810 */ /* 0x000fe20007ffe0ff */
[----:B------:R-:W-:Y:S06]  /*c950*/  @P1 BRA `(.L_x_64) ;  /* 0x0000000000041947 */ /* 0x000fec0003800000 */
[----:B------:R-:W-:-:S04]  /*c960*/  DEPBAR.LE SB0, 0x1 ;  /* 0x000080400000791a */ /* 0x000fc80000000000 */
.L_x_64:
[----:B------:R-:W-:Y:S05]  /*c970*/  WARPSYNC.ALL ;  /* 0x0000000000007948 */ /* 0x000fea0003800000 */
[----:B------:R-:W-:Y:S01]  /*c980*/  BAR.SYNC.DEFER_BLOCKING 0x1, 0x80 ;  /* 0x0042000000007b1d */ /* 0x000fe20000010000 */
[----:B------:R-:W-:Y:S02]  /*c990*/  LEA R3, R3, R22, 0x1 ;  /* 0x0000001603037211 */ /* 0x000fe400078e08ff */
[C---:B------:R-:W-:Y:S02]  /*c9a0*/  LEA R23, R0.reuse, R23, 0x1 ;  /* 0x0000001700177211 */ /* 0x040fe400078e08ff */
[----:B------:R-:W-:Y:S01]  /*c9b0*/  LEA R0, R0, R21, 0x1 ;  /* 0x0000001500007211 */ /* 0x000fe200078e08ff */
[----:B------:R-:W-:Y:S01]  /*c9c0*/  BSSY B0, `(.L_x_65) ;  /* 0x000001e000007945 */ /* 0x000fe20003800000 */
[----:B------:R-:W-:-:S02]  /*c9d0*/  F2FP.F16.F32.PACK_AB R13, R13, R14 ;  /* 0x0000000e0d0d723e */ /* 0x000fc400000000ff */
[----:B------:R-:W-:Y:S02]  /*c9e0*/  F2FP.F16.F32.PACK_AB R15, R15, R18 ;  /* 0x000000120f0f723e */ /* 0x000fe400000000ff */
[----:B------:R-:W-:Y:S02]  /*c9f0*/  F2FP.F16.F32.PACK_AB R12, R41, R40 ;  /* 0x00000028290c723e */ /* 0x000fe400000000ff */
[----:B------:R-:W-:Y:S02]  /*ca00*/  F2FP.F16.F32.PACK_AB R14, R45, R44 ;  /* 0x0000002c2d0e723e */ /* 0x000fe400000000ff */
[----:B------:R-:W-:Y:S02]  /*ca10*/  F2FP.F16.F32.PACK_AB R16, R49, R48 ;  /* 0x000000303110723e */ /* 0x000fe400000000ff */
[----:B------:R-:W-:Y:S02]  /*ca20*/  F2FP.F16.F32.PACK_AB R17, R17, R20 ;  /* 0x000000141111723e */ /* 0x000fe400000000ff */
[----:B------:R-:W-:-:S02]  /*ca30*/  F2FP.F16.F32.PACK_AB R18, R53, R52 ;  /* 0x000000343512723e */ /* 0x000fc400000000ff */
[----:B------:R-:W-:Y:S01]  /*ca40*/  F2FP.F16.F32.PACK_AB R19, R19, R24 ;  /* 0x000000181313723e */ /* 0x000fe200000000ff */
[----:B------:R1:W-:Y:S04]  /*ca50*/  STSM.16.M88.4 [R3+-0x2200], R4 ;  /* 0xffde000403007844 */ /* 0x0003e80000000200 */
[----:B------:R1:W-:Y:S01]  /*ca60*/  STSM.16.M88.4 [R0], R8 ;  /* 0x0000000800007844 */ /* 0x0003e20000000200 */
[----:B------:R-:W-:Y:S01]  /*ca70*/  @!PT LDS RZ, [RZ] ;  /* 0x00000000fffff984 */ /* 0x000fe20000000800 */
[----:B------:R-:W-:Y:S01]  /*ca80*/  @!PT LDS RZ, [RZ] ;  /* 0x00000000fffff984 */ /* 0x000fe20000000800 */
[----:B------:R-:W-:Y:S01]  /*ca90*/  @!PT LDS RZ, [RZ] ;  /* 0x00000000fffff984 */ /* 0x000fe20000000800 */
[----:B------:R-:W-:Y:S01]  /*caa0*/  @!PT LDS RZ, [RZ] ;  /* 0x00000000fffff984 */ /* 0x000fe20000000800 */
[----:B------:R2:W-:Y:S06]  /*cab0*/  MEMBAR.ALL.CTA ;  /* 0x0000000000007992 */ /* 0x0005ec0000008000 */
[----:B--2---:R-:W2:Y:S02]  /*cac0*/  FENCE.VIEW.ASYNC.S ;  /* 0x00000000000073c6 */ /* 0x004ea40000000000 */
[----:B--2---:R-:W-:Y:S06]  /*cad0*/  BAR.SYNC.DEFER_BLOCKING 0x1, 0x80 ;  /* 0x0042000000007b1d */ /* 0x004fec0000010000 */
[----:B------:R-:W-:Y:S05]  /*cae0*/  @P1 BRA `(.L_x_66) ;  /* 0x00000000002c1947 */ /* 0x000fea0003800000 */
[----:B------:R-:W-:Y:S01]  /*caf0*/  S2UR UR44, SR_CTAID.Z ;  /* 0x00000000002c79c3 */ /* 0x000fe20000002700 */
[----:B------:R-:W-:Y:S01]  /*cb00*/  R2UR UR40, R22 ;  /* 0x00000000162872ca */ /* 0x000fe200000e0000 */
[----:B------:R-:W-:Y:S01]  /*cb10*/  ULDC.64 UR4, c[0x0][0x198] ;  /* 0x0000660000047ab9 */ /* 0x000fe20000000a00 */
[----:B------:R-:W-:Y:S01]  /*cb20*/  UMOV UR41, URZ ;  /* 0x0000003f00297c82 */ /* 0x000fe20008000000 */
[----:B------:R-:W-:-:S04]  /*cb30*/  UIADD3 UR4, UP0, UR4, 0x670, URZ ;  /* 0x0000067004047890 */ /* 0x000fc8000ff1e03f */
[----:B------:R-:W2:Y:S01]  /*cb40*/  S2UR UR43, SR_CTAID.Y ;  /* 0x00000000002b79c3 */ /* 0x000ea20000002600 */
[----:B------:R-:W-:-:S05]  /*cb50*/  UIADD3.X UR5, URZ, UR5, URZ, UP0, !UPT ;  /* 0x000000053f057290 */ /* 0x000fca00087fe43f */
[----:B------:R-:W-:-:S09]  /*cb60*/  UIADD3 UR40, UR40, -0x2200, URZ ;  /* 0xffffde0028287890 */ /* 0x000fd2000fffe03f */
[----:B--2---:R2:W-:Y:S01]  /*cb70*/  UTMASTG.4D [UR40], [UR4] ;  /* 0x00000028040073b5 */ /* 0x0045e20008018000 */
[----:B------:R0:W-:Y:S01]  /*cb80*/  UTMACMDFLUSH ;  /* 0x00000000000079b7 */ /* 0x0001e20000000000 */
[----:B--2---:R-:W-:-:S04]  /*cb90*/  DEPBAR.LE SB0, 0x1 ;  /* 0x000080400000791a */ /* 0x004fc80000000000 */
.L_x_66:
[----:B------:R-:W-:Y:S05]  /*cba0*/  BSYNC B0 ;  /* 0x0000000000007941 */ /* 0x000fea0003800000 */
.L_x_65:
[----:B------:R-:W-:Y:S01]  /*cbb0*/  BAR.SYNC.DEFER_BLOCKING 0x1, 0x80 ;  /* 0x0042000000007b1d */ /* 0x000fe20000010000 */
[----:B-1----:R-:W-:Y:S02]  /*cbc0*/  F2FP.F16.F32.PACK_AB R4, R57, R56 ;  /* 0x000000383904723e */ /* 0x002fe400000000ff */
[----:B------:R-:W-:Y:S02]  /*cbd0*/  F2FP.F16.F32.PACK_AB R5, R26, R27 ;  /* 0x0000001b1a05723e */ /* 0x000fe400000000ff */
[----:B------:R-:W-:Y:S01]  /*cbe0*/  F2FP.F16.F32.PACK_AB R6, R61, R60 ;  /* 0x0000003c3d06723e */ /* 0x000fe200000000ff */
[----:B------:R-:W-:Y:S01]  /*cbf0*/  BSSY B0, `(.L_x_67) ;  /* 0x000001c000007945 */ /* 0x000fe20003800000 */
[----:B------:R-:W-:Y:S02]  /*cc00*/  F2FP.F16.F32.PACK_AB R7, R28, R31 ;  /* 0x0000001f1c07723e */ /* 0x000fe400000000ff */
[----:B------:R-:W-:Y:S02]  /*cc10*/  F2FP.F16.F32.PACK_AB R8, R65, R64 ;  /* 0x000000404108723e */ /* 0x000fe400000000ff */
[----:B------:R-:W-:-:S02]  /*cc20*/  F2FP.F16.F32.PACK_AB R9, R30, R35 ;  /* 0x000000231e09723e */ /* 0x000fc400000000ff */
[----:B------:R-:W-:Y:S02]  /*cc30*/  F2FP.F16.F32.PACK_AB R10, R69, R68 ;  /* 0x00000044450a723e */ /* 0x000fe400000000ff */
[----:B------:R-:W-:Y:S01]  /*cc40*/  F2FP.F16.F32.PACK_AB R11, R34, R39 ;  /* 0x00000027220b723e */ /* 0x000fe200000000ff */
[----:B------:R1:W-:Y:S04]  /*cc50*/  STSM.16.M88.4 [R21+0x1000], R12 ;  /* 0x0010000c15007844 */ /* 0x0003e80000000200 */
[----:B------:R1:W-:Y:S01]  /*cc60*/  STSM.16.M88.4 [R0+0x1000], R16 ;  /* 0x0010001000007844 */ /* 0x0003e20000000200 */
        /* <DEDUP_REMOVED lines=11> */
[----:B------:R-:W-:Y:S01]  /*cd20*/  UMOV UR9, 0x20 ;  /* 0x0000002000097882 */ /* 0x000fe20000000000 */
[----:B------:R-:W-:Y:S01]  /*cd30*/  UIADD3 UR4, UP0, UR4, 0x670, URZ ;  /* 0x0000067004047890 */ /* 0x000fe2000ff1e03f */
[----:B------:R-:W-:-:S03]  /*cd40*/  UMOV UR10, UR42 ;  /* 0x0000002a000a7c82 */ /* 0x000fc60008000000 */
[----:B------:R-:W2:Y:S01]  /*cd50*/  S2UR UR11, SR_CTAID.Y ;  /* 0x00000000000b79c3 */ /* 0x000ea20000002600 */
[----:B------:R-:W-:-:S05]  /*cd60*/  UIADD3.X UR5, URZ, UR5, URZ, UP0, !UPT ;  /* 0x000000053f057290 */ /* 0x000fca00087fe43f */
[----:B------:R-:W-:-:S09]  /*cd70*/  UIADD3 UR8, UR8, -0x1200, URZ ;  /* 0xffffee0008087890 */ /* 0x000fd2000fffe03f */
[----:B--2---:R2:W-:Y:S01]  /*cd80*/  UTMASTG.4D [UR8], [UR4] ;  /* 0x00000008040073b5 */ /* 0x0045e20008018000 */
[----:B------:R0:W-:Y:S01]  /*cd90*/  UTMACMDFLUSH ;  /* 0x00000000000079b7 */ /* 0x0001e20000000000 */
[----:B--2---:R-:W-:-:S04]  /*cda0*/  DEPBAR.LE SB0, 0x1 ;  /* 0x000080400000791a */ /* 0x004fc80000000000 */
.L_x_68:
[----:B------:R-:W-:Y:S05]  /*cdb0*/  BSYNC B0 ;  /* 0x0000000000007941 */ /* 0x000fea0003800000 */
.L_x_67:
        /* <DEDUP_REMOVED lines=10> */
[----:B------:R1:W-:Y:S04]  /*ce60*/  STSM.16.M88.4 [R21], R4 ;  /* 0x0000000415007844 */ /* 0x0003e80000000200 */
        /* <DEDUP_REMOVED lines=21> */
.L_x_70:
[----:B------:R-:W-:Y:S05]  /*cfc0*/  BSYNC B0 ;  /* 0x0000000000007941 */ /* 0x000fea0003800000 */
.L_x_69:
[----:B------:R-:W-:Y:S01]  /*cfd0*/  BAR.SYNC.DEFER_BLOCKING 0x1, 0x80 ;  /* 0x0042000000007b1d */ /* 0x000fe20000010000 */
[----:B------:R-:W-:Y:S02]  /*cfe0*/  F2FP.F16.F32.PACK_AB R88, R89, R88 ;  /* 0x000000585958723e */ /* 0x000fe400000000ff */
        /* <DEDUP_REMOVED lines=9> */
[----:B------:R2:W-:Y:S01]  /*d080*/  STSM.16.M88.4 [R23], R16 ;  /* 0x0000001017007844 */ /* 0x0005e20000000200 */
[----:B------:R-:W-:Y:S01]  /*d090*/  @!PT LDS RZ, [RZ] ;  /* 0x00000000fffff984 */ /* 0x000fe20000000800 */
[----:B------:R-:W-:Y:S01]  /*d0a0*/  @!PT LDS RZ, [RZ] ;  /* 0x00000000fffff984 */ /* 0x000fe20000000800 */
[----:B------:R-:W-:Y:S01]  /*d0b0*/  @!PT LDS RZ, [RZ] ;  /* 0x00000000fffff984 */ /* 0x000fe20000000800 */
[----:B------:R-:W-:Y:S01]  /*d0c0*/  @!PT LDS RZ, [RZ] ;  /* 0x00000000fffff984 */ /* 0x000fe20000000800 */
[----:B------:R3:W-:Y:S06]  /*d0d0*/  MEMBAR.ALL.CTA ;  /* 0x0000000000007992 */ /* 0x0007ec0000008000 */
[----:B---3--:R-:W3:Y:S02]  /*d0e0*/  FENCE.VIEW.ASYNC.S ;  /* 0x00000000000073c6 */ /* 0x008ee40000000000 */
[----:B---3--:R-:W-:Y:S06]  /*d0f0*/  BAR.SYNC.DEFER_BLOCKING 0x1, 0x80 ;  /* 0x0042000000007b1d */ /* 0x008fec0000010000 */
[----:B------:R-:W-:Y:S05]  /*d100*/  @P1 BRA `(.L_x_72) ;  /* 0x0000000000301947 */ /* 0x000fea0003800000 */
[----:B------:R-:W-:Y:S01]  /*d110*/  S2UR UR12, SR_CTAID.Z ;  /* 0x00000000000c79c3 */ /* 0x000fe20000002700 */
[----:B------:R-:W-:Y:S01]  /*d120*/  R2UR UR8, R22 ;  /* 0x00000000160872ca */ /* 0x000fe200000e0000 */
[----:B------:R-:W-:Y:S01]  /*d130*/  ULDC.64 UR4, c[0x0][0x198] ;  /* 0x0000660000047ab9 */ /* 0x000fe20000000a00 */
[----:B------:R-:W-:Y:S01]  /*d140*/  UMOV UR9, 0x60 ;  /* 0x0000006000097882 */ /* 0x000fe20000000000 */
[----:B------:R-:W-:Y:S01]  /*d150*/  UIADD3 UR4, UP0, UR4, 0x670, URZ ;  /* 0x0000067004047890 */ /* 0x000fe2000ff1e03f */
[----:B------:R-:W-:-:S03]  /*d160*/  UMOV UR10, UR42 ;  /* 0x0000002a000a7c82 */ /* 0x000fc60008000000 */
[----:B------:R-:W3:Y:S01]  /*d170*/  S2UR UR11, SR_CTAID.Y ;  /* 0x00000000000b79c3 */ /* 0x000ee20000002600 */
[----:B------:R-:W-:-:S05]  /*d180*/  UIADD3.X UR5, URZ, UR5, URZ, UP0, !UPT ;  /* 0x000000053f057290 */ /* 0x000fca00087fe43f */
[----:B------:R-:W-:-:S09]  /*d190*/  UIADD3 UR8, UR8, -0x1200, URZ ;  /* 0xffffee0008087890 */ /* 0x000fd2000fffe03f */
[----:B---3--:R3:W-:Y:S01]  /*d1a0*/  UTMASTG.4D [UR8], [UR4] ;  /* 0x00000008040073b5 */ /* 0x0087e20008018000 */
[----:B------:R0:W-:Y:S01]  /*d1b0*/  UTMACMDFLUSH ;  /* 0x00000000000079b7 */ /* 0x0001e20000000000 */
[----:B---3--:R-:W-:-:S04]  /*d1c0*/  DEPBAR.LE SB0, 0x1 ;  /* 0x000080400000791a */ /* 0x008fc80000000000 */
.L_x_72:
[----:B------:R-:W-:Y:S05]  /*d1d0*/  BSYNC B0 ;  /* 0x0000000000007941 */ /* 0x000fea0003800000 */
.L_x_71:
        /* <DEDUP_REMOVED lines=17> */
[----:B----4-:R-:W4:Y:S02]  /*d2f0*/  FENCE.VIEW.ASYNC.S ;  /* 0x00000000000073c6 */ /* 0x010f240000000000 */
[----:B----4-:R-:W-:Y:S06]  /*d300*/  BAR.SYNC.DEFER_BLOCKING 0x1, 0x80 ;  /* 0x0042000000007b1d */ /* 0x010fec0000010000 */
[----:B------:R-:W-:Y:S05]  /*d310*/  @P1 BRA `(.L_x_74) ;  /* 0x0000000000301947 */ /* 0x000fea0003800000 */
[----:B------:R-:W-:Y:S01]  /*d320*/  S2UR UR12, SR_CTAID.Z ;  /* 0x00000000000c79c3 */ /* 0x000fe20000002700 */
[----:B------:R-:W-:Y:S01]  /*d330*/  R2UR UR8, R22 ;  /* 0x00000000160872ca */ /* 0x000fe200000e0000 */
[----:B------:R-:W-:Y:S01]  /*d340*/  ULDC.64 UR4, c[0x0][0x198] ;  /* 0x0000660000047ab9 */ /* 0x000fe20000000a00 */
[----:B------:R-:W-:Y:S01]  /*d350*/  UMOV UR9, 0x80 ;  /* 0x0000008000097882 */ /* 0x000fe20000000000 */
[----:B------:R-:W-:Y:S01]  /*d360*/  UIADD3 UR4, UP0, UR4, 0x670, URZ ;  /* 0x0000067004047890 */ /* 0x000fe2000ff1e03f */
[----:B------:R-:W-:-:S03]  /*d370*/  UMOV UR10, UR42 ;  /* 0x0000002a000a7c82 */ /* 0x000fc60008000000 */
[----:B------:R-:W4:Y:S01]  /*d380*/  S2UR UR11, SR_CTAID.Y ;  /* 0x00000000000b79c3 */ /* 0x000f220000002600 */
[----:B------:R-:W-:-:S05]  /*d390*/  UIADD3.X UR5, URZ, UR5, URZ, UP0, !UPT ;  /* 0x000000053f057290 */ /* 0x000fca00087fe43f */
[----:B------:R-:W-:-:S09]  /*d3a0*/  UIADD3 UR8, UR8, -0x2200, URZ ;  /* 0xffffde0008087890 */ /* 0x000fd2000fffe03f */
[----:B----4-:R4:W-:Y:S01]  /*d3b0*/  UTMASTG.4D [UR8], [UR4] ;  /* 0x00000008040073b5 */ /* 0x0109e20008018000 */
[----:B------:R0:W-:Y:S01]  /*d3c0*/  UTMACMDFLUSH ;  /* 0x00000000000079b7 */ /* 0x0001e20000000000 */
[----:B----4-:R-:W-:-:S04]  /*d3d0*/  DEPBAR.LE SB0, 0x1 ;  /* 0x000080400000791a */ /* 0x010fc80000000000 */
.L_x_74:
[----:B------:R-:W-:Y:S05]  /*d3e0*/  BSYNC B0 ;  /* 0x0000000000007941 */ /* 0x000fea0003800000 */
.L_x_73:
[----:B------:R-:W-:Y:S06]  /*d3f0*/  BAR.SYNC.DEFER_BLOCKING 0x1, 0x80 ;  /* 0x0042000000007b1d */ /* 0x000fec0000010000 */
[----:B------:R-:W-:Y:S01]  /*d400*/  BSSY B0, `(.L_x_75) ;  /* 0x0000016000007945 */ /* 0x000fe20003800000 */
[----:B------:R4:W-:Y:S04]  /*d410*/  STSM.16.M88.4 [R21+0x1000], R104 ;  /* 0x0010006815007844 */ /* 0x0009e80000000200 */
[----:B------:R4:W-:Y:S01]  /*d420*/  STSM.16.M88.4 [R23], R112 ;  /* 0x0000007017007844 */ /* 0x0009e20000000200 */
[----:B------:R-:W-:Y:S01]  /*d430*/  @!PT LDS RZ, [RZ] ;  /* 0x00000000fffff984 */ /* 0x000fe20000000800 */
[----:B------:R-:W-:Y:S01]  /*d440*/  @!PT LDS RZ, [RZ] ;  /* 0x00000000fffff984 */ /* 0x000fe20000000800 */
[----:B------:R-:W-:Y:S01]  /*d450*/  @!PT LDS RZ, [RZ] ;  /* 0x00000000fffff984 */ /* 0x000fe20000000800 */
[----:B------:R-:W-:Y:S01]  /*d460*/  @!PT LDS RZ, [RZ] ;  /* 0x00000000fffff984 */ /* 0x000fe20000000800 */
[----:B------:R5:W-:Y:S06]  /*d470*/  MEMBAR.ALL.CTA ;  /* 0x0000000000007992 */ /* 0x000bec0000008000 */
[----:B-----5:R-:W5:Y:S02]  /*d480*/  FENCE.VIEW.ASYNC.S ;  /* 0x00000000000073c6 */ /* 0x020f640000000000 */
[----:B-----5:R-:W-:Y:S06]  /*d490*/  BAR.SYNC.DEFER_BLOCKING 0x1, 0x80 ;  /* 0x0042000000007b1d */ /* 0x020fec0000010000 */
[----:B------:R-:W-:Y:S05]  /*d4a0*/  @P1 BRA `(.L_x_76) ;  /* 0x00000000002c1947 */ /* 0x000fea0003800000 */
[----:B------:R-:W-:Y:S01]  /*d4b0*/  S2UR UR12, SR_CTAID.Z ;  /* 0x00000000000c79c3 */ /* 0x000fe20000002700 */
[----:B------:R-:W-:Y:S01]  /*d4c0*/  R2UR UR8, R22 ;  /* 0x00000000160872ca */ /* 0x000fe200000e0000 */
[----:B------:R-:W-:Y:S01]  /*d4d0*/  ULDC.64 UR4, c[0x0][0x198] ;  /* 0x0000660000047ab9 */ /* 0x000fe20000000a00 */
[----:B------:R-:W-:Y:S01]  /*d4e0*/  UMOV UR9, 0xa0 ;  /* 0x000000a000097882 */ /* 0x000fe20000000000 */
[----:B------:R-:W-:Y:S01]  /*d4f0*/  UIADD3 UR4, UP0, UR4, 0x670, URZ ;  /* 0x0000067004047890 */ /* 0x000fe2000ff1e03f */
[----:B------:R-:W-:-:S03]  /*d500*/  UMOV UR10, UR42 ;  /* 0x0000002a000a7c82 */ /* 0x000fc60008000000 */
[----:B------:R-:W5:Y:S01]  /*d510*/  S2UR UR11, SR_CTAID.Y ;  /* 0x00000000000b79c3 */ /* 0x000f620000002600 */
[----:B------:R-:W-:-:S05]  /*d520*/  UIADD3.X UR5, URZ, UR5, URZ, UP0, !UPT ;  /* 0x000000053f057290 */ /* 0x000fca00087fe43f */
[----:B------:R-:W-:-:S09]  /*d530*/  UIADD3 UR8, UR8, -0x1200, URZ ;  /* 0xffffee0008087890 */ /* 0x000fd2000fffe03f */
[----:B-----5:R1:W-:Y:S02]  /*d540*/  UTMASTG.4D [UR8], [UR4] ;  /* 0x00000008040073b5 */ /* 0x0203e40008018000 */
[----:B-1----:R0:W-:Y:S02]  /*d550*/  UTMACMDFLUSH ;  /* 0x00000000000079b7 */ /* 0x0021e40000000000 */
.L_x_76:
[----:B------:R-:W-:Y:S05]  /*d560*/  BSYNC B0 ;  /* 0x0000000000007941 */ /* 0x000fea0003800000 */
.L_x_75:
[----:B------:R-:W-:Y:S01]  /*d570*/  R2UR UR4, R2 ;  /* 0x00000000020472ca */ /* 0x000fe200000e0000 */
[----:B------:R-:W-:-:S12]  /*d580*/  DEPBAR.LE SB0, 0x0 ;  /* 0x000080000000791a */ /* 0x000fd80000000000 */
[----:B------:R-:W-:-:S04]  /*d590*/  UIADD3 UR4, UR4, -0x1, URZ ;  /* 0xffffffff04047890 */ /* 0x000fc8000fffe03f */
[----:B------:R-:W-:-:S04]  /*d5a0*/  USHF.L.U32 UR4, UR4, 0x3, URZ ;  /* 0x0000000304047899 */ /* 0x000fc8000800063f */
[----:B------:R-:W-:-:S04]  /*d5b0*/  ULOP3.LUT UR4, UR4, 0x8, URZ, 0xe2, !UPT ;  /* 0x0000000804047892 */ /* 0x000fc8000f8ee23f */
[----:B------:R-:W-:-:S06]  /*d5c0*/  ULOP3.LUT UR4, UR4, 0x18, URZ, 0x3c, !UPT ;  /* 0x0000001804047892 */ /* 0x000fcc000f8e3c3f */
[----:B-1-3--:R-:W-:-:S04]  /*d5d0*/  MOV R0, UR4 ;  /* 0x0000000400007c02 */ /* 0x00afc80008000f00 */
[----:B------:R-:W-:Y:S01]  /*d5e0*/  SYNCS.ARRIVE.TRANS64.A1T0 RZ, [R0+UR58+0x48090], RZ ;  /* 0x048090ff00ff79a7 */ /* 0x000fe2000810003a */
[----:B------:R-:W-:Y:S05]  /*d5f0*/  EXIT ;  /* 0x000000000000794d */ /* 0x000fea0003800000 */
.L_x_6:
[----:B------:R-:W-:-:S08]  /*d600*/  UISETP.NE.AND UP0, UPT, UR8, 0x1, UPT ;  /* 0x000000010800788c */ /* 0x000fd0000bf05270 */
[----:B------:R-:W1:-:S00]  /*d610*/  USETMAXREG.DEALLOC.CTAPOOL 0x18 ;  /* 0x00000018000079c8 */ /* 0x000e4000080e0500 */
[----:B------:R-:W-:-:S13]  /*d620*/  PLOP3.LUT P0, PT, PT, PT, UP0, 0x80, 0x0 ;  /* 0x000000000000781c */ /* 0x000fda0003f0f008 */
[----:B------:R-:W-:Y:S05]  /*d630*/  @P0 EXIT ;  /* 0x000000000000094d */ /* 0x000fea0003800000 */
[----:B------:R-:W2:Y:S01]  /*d640*/  S2UR UR11, SR_CTAID.X ;  /* 0x00000000000b79c3 */ /* 0x000ea20000002500 */
[----:B------:R-:W-:Y:S01]  /*d650*/  ELECT P3, URZ, PT ;  /* 0x00000000003f782f */ /* 0x000fe20003860000 */
[----:B------:R-:W-:Y:S01]  /*d660*/  BSSY B0, `(.L_x_77) ;  /* 0x0000037000007945 */ /* 0x000fe20003800000 */
[----:B-1----:R-:W-:Y:S02]  /*d670*/  MOV R2, RZ ;  /* 0x000000ff00027202 */ /* 0x002fe40000000f00 */
[----:B------:R-:W-:Y:S02]  /*d680*/  MOV R8, RZ ;  /* 0x000000ff00087202 */ /* 0x000fe40000000f00 */
[----:B------:R-:W-:Y:S01]  /*d690*/  MOV R4, RZ ;  /* 0x000000ff00047202 */ /* 0x000fe20000000f00 */
[----:B------:R-:W1:Y:S08]  /*d6a0*/  S2UR UR36, SR_CTAID.Y ;  /* 0x00000000002479c3 */ /* 0x000e700000002600 */
[----:B------:R-:W3:Y:S01]  /*d6b0*/  S2UR UR37, SR_CTAID.Z ;  /* 0x00000000002579c3 */ /* 0x000ee20000002700 */
[----:B--2---:R-:W-:Y:S01]  /*d6c0*/  USHF.L.U32 UR11, UR11, 0x7, URZ ;  /* 0x000000070b0b7899 */ /* 0x004fe2000800063f */
[----:B------:R-:W-:Y:S11]  /*d6d0*/  @!P3 BRA `(.L_x_78) ;  /* 0x0000000000bcb947 */ /* 0x000ff60003800000 */
[----:B------:R-:W2:Y:S01]  /*d6e0*/  S2R R4, SR_CgaCtaId ;  /* 0x0000000000047919 */ /* 0x000ea20000008800 */
[----:B------:R-:W-:Y:S02]  /*d6f0*/  MOV R3, 0x400 ;  /* 0x0000040000037802 */ /* 0x000fe40000000f00 */
[----:B------:R-:W-:Y:S02]  /*d700*/  MOV R5, 0x1 ;  /* 0x0000000100057802 */ /* 0x000fe40000000f00 */
[----:B--2---:R-:W-:Y:S02]  /*d710*/  LEA R4, R4, R3, 0x18 ;  /* 0x0000000304047211 */ /* 0x004fe400078ec0ff */
[----:B------:R-:W-:-:S04]  /*d720*/  SHF.L.U32 R3, R5, 0x1f, RZ ;  /* 0x0000001f05037819 */ /* 0x000fc800000006ff */
[----:B------:R-:W2:Y:S02]  /*d730*/  SYNCS.PHASECHK.TRANS64.TRYWAIT P0, [R4+URZ+0x48060], R3 ;  /* 0x04806003040075a7 */ /* 0x000ea4000800017f */
[----:B--2---:R-:W-:Y:S05]  /*d740*/  @!P0 BRA `(.L_x_79) ;  /* 0x0000001400e88947 */ /* 0x004fea0003800000 */
.L_x_116:
[----:B------:R-:W-:Y:S01]  /*d750*/  ULOP3.LUT UR4, UR14, 0x2, URZ, 0xfc, !UPT ;  /* 0x000000020e047892 */ /* 0x000fe2000f8efc3f */
[----:B--2---:R-:W-:-:S03]  /*d760*/  @P2 MOV R3, 0x6000 ;  /* 0x0000600000032802 */ /* 0x004fc60000000f00 */
[----:B------:R-:W-:Y:S01]  /*d770*/  UPRMT UR4, UR4, 0x9910, URZ ;  /* 0x0000991004047896 */ /* 0x000fe2000800003f */
[----:B------:R2:W-:Y:S03]  /*d780*/  @P2 SYNCS.ARRIVE.TRANS64 RZ, [R4+URZ+0x48050], R3 ;  /* 0x0480500304ff29a7 */ /* 0x0005e6000800003f */
[----:B------:R-:W-:-:S06]  /*d790*/  UISETP.NE.AND UP0, UPT, UR4, 0x2, UPT ;  /* 0x000000020400788c */ /* 0x000fcc000bf05270 */
[----:B------:R-:W-:-:S13]  /*d7a0*/  PLOP3.LUT P0, PT, PT, PT, UP0, 0x80, 0x0 ;  /* 0x000000000000781c */ /* 0x000fda0003f0f008 */
[----:B--2---:R-:W-:Y:S05]  /*d7b0*/  @P0 BRA `(.L_x_80) ;  /* 0x0000000000040947 */ /* 0x004fea0003800000 */
[----:B-1-3--:R-:W-:Y:S01]  /*d7c0*/  BPT.TRAP 0x1 ;  /* 0x000000040000795c */ /* 0x00afe20000300000 */
.L_x_80:
[----:B------:R-:W-:-:S04]  /*d7d0*/  LOP3.LUT P0, RZ, R0, 0x1f, RZ, 0xc0, !PT ;  /* 0x0000001f00ff7812 */ /* 0x000fc8000780c0ff */
[----:B------:R-:W-:-:S13]  /*d7e0*/  PLOP3.LUT P0, PT, P0, P2, PT, 0x2a, 0x0 ;  /* 0x000000000000781c */ /* 0x000fda0000704572 */
[----:B------:R-:W-:Y:S05]  /*d7f0*/  @P0 BRA `(.L_x_81) ;  /* 0x0000000000040947 */ /* 0x000fea0003800000 */
[----:B-1-3--:R-:W-:Y:S01]  /*d800*/  BPT.TRAP 0x1 ;  /* 0x000000040000795c */ /* 0x00afe20000300000 */
.L_x_81:
[----:B------:R-:W-:Y:S01]  /*d810*/  R2UR UR8, R4 ;  /* 0x00000000040872ca */ /* 0x000fe200000e0000 */
[----:B------:R-:W-:Y:S01]  /*d820*/  ULDC.64 UR4, c[0x0][0x198] ;  /* 0x0000660000047ab9 */ /* 0x000fe20000000a00 */
[----:B------:R-:W-:Y:S01]  /*d830*/  UMOV UR6, 0x0 ;  /* 0x0000000000067882 */ /* 0x000fe20000000000 */
[----:B------:R-:W-:Y:S01]  /*d840*/  UIADD3 UR4, UP0, UR4, 0xf0, URZ ;  /* 0x000000f004047890 */ /* 0x000fe2000ff1e03f */
[----:B------:R-:W-:Y:S01]  /*d850*/  MOV R8, 0x40 ;  /* 0x0000004000087802 */ /* 0x000fe20000000f00 */
[----:B------:R-:W-:Y:S01]  /*d860*/  UMOV UR7, 0x10000000 ;  /* 0x1000000000077882 */ /* 0x000fe20000000000 */
[----:B------:R-:W-:Y:S01]  /*d870*/  UMOV UR10, URZ ;  /* 0x0000003f000a7c82 */ /* 0x000fe20008000000 */
[----:B------:R-:W-:Y:S01]  /*d880*/  UIADD3.X UR5, URZ, UR5, URZ, UP0, !UPT ;  /* 0x000000053f057290 */ /* 0x000fe200087fe43f */
[----:B------:R-:W-:Y:S01]  /*d890*/  MOV R4, 0x1 ;  /* 0x0000000100047802 */ /* 0x000fe20000000f00 */
[----:B-1----:R-:W-:Y:S01]  /*d8a0*/  UMOV UR12, UR36 ;  /* 0x00000024000c7c82 */ /* 0x002fe20008000000 */
[----:B---3--:R-:W-:Y:S01]  /*d8b0*/  UMOV UR13, UR37 ;  /* 0x00000025000d7c82 */ /* 0x008fe20008000000 */
[----:B------:R-:W-:Y:S01]  /*d8c0*/  UMOV UR26, 0x40 ;  /* 0x00000040001a7882 */ /* 0x000fe20000000000 */
[----:B------:R-:W-:Y:S01]  /*d8d0*/  UMOV UR27, UR11 ;  /* 0x0000000b001b7c82 */ /* 0x000fe20008000000 */
[----:B------:R-:W-:-:S02]  /*d8e0*/  UIADD3 UR9, UR8, 0x48050, URZ ;  /* 0x0004805008097890 */ /* 0x000fc4000fffe03f */
[----:B------:R-:W-:Y:S02]  /*d8f0*/  UIADD3 UR24, UR8, 0x2000, URZ ;  /* 0x0000200008187890 */ /* 0x000fe4000fffe03f */
[----:B------:R-:W-:Y:S01]  /*d900*/  UIADD3 UR16, UR8, 0x4000, URZ ;  /* 0x0000400008107890 */ /* 0x000fe2000fffe03f */
[----:B------:R-:W-:Y:S01]  /*d910*/  UMOV UR28, UR36 ;  /* 0x00000024001c7c82 */ /* 0x000fe20008000000 */
[----:B------:R-:W-:Y:S01]  /*d920*/  UMOV UR29, UR37 ;  /* 0x00000025001d7c82 */ /* 0x000fe20008000000 */
[----:B------:R-:W-:Y:S01]  /*d930*/  UMOV UR25, UR9 ;  /* 0x0000000900197c82 */ /* 0x000fe20008000000 */
[----:B------:R-:W-:Y:S01]  /*d940*/  UMOV UR18, 0x80 ;  /* 0x0000008000127882 */ /* 0x000fe20000000000 */
[----:B------:R-:W-:Y:S01]  /*d950*/  UMOV UR19, UR11 ;  /* 0x0000000b00137c82 */ /* 0x000fe20008000000 */
[----:B------:R-:W-:Y:S01]  /*d960*/  UMOV UR20, UR36 ;  /* 0x0000002400147c82 */ /* 0x000fe20008000000 */
[----:B------:R-:W-:Y:S01]  /*d970*/  UMOV UR21, UR37 ;  /* 0x0000002500157c82 */ /* 0x000fe20008000000 */
[----:B------:R-:W-:Y:S01]  /*d980*/  UMOV UR17, UR9 ;  /* 0x0000000900117c82 */ /* 0x000fe20008000000 */
[----:B------:R2:W-:Y:S01]  /*d990*/  UTMALDG.4D [UR8], [UR4], desc[UR6] ;  /* 0x00000608040075b4 */ /* 0x0005e20008019000 */
[----:B------:R2:W-:Y:S01]  /*d9a0*/  UTMALDG.4D [UR24], [UR4], desc[UR6] ;  /* 0x00000618040075b4 */ /* 0x0005e20008019000 */
[----:B------:R2:W-:Y:S02]  /*d9b0*/  UTMALDG.4D [UR16], [UR4], desc[UR6] ;  /* 0x00000610040075b4 */ /* 0x0005e40008019000 */
[----:B--2---:R-:W-:Y:S01]  /*d9c0*/  NOP ;  /* 0x0000000000007918 */ /* 0x004fe20000000000 */
.L_x_78:
[----:B-1-3--:R-:W-:Y:S05]  /*d9d0*/  BSYNC B0 ;  /* 0x0000000000007941 */ /* 0x00afea0003800000 */
.L_x_77:
[----:B------:R-:W1:Y:S01]  /*d9e0*/  LDC R3, c[0x0][0x28c] ;  /* 0x0000a300ff037b82 */ /* 0x000e620000000800 */
[----:B------:R-:W-:Y:S01]  /*d9f0*/  BSSY B0, `(.L_x_82) ;  /* 0x0000031000007945 */ /* 0x000fe20003800000 */
[----:B-1----:R-:W-:-:S13]  /*da00*/  ISETP.GT.AND P4, PT, R3, RZ, P3 ;  /* 0x000000ff0300720c */ /* 0x002fda0001f84270 */
[----:B------:R-:W-:Y:S05]  /*da10*/  @!P4 BRA `(.L_x_83) ;  /* 0x0000000000b8c947 */ /* 0x000fea0003800000 */
[----:B------:R-:W1:Y:S01]  /*da20*/  S2R R5, SR_CgaCtaId ;  /* 0x0000000000057919 */ /* 0x000e620000008800 */
[----:B------:R-:W-:-:S04]  /*da30*/  MOV R2, 0x400 ;  /* 0x0000040000027802 */ /* 0x000fc80000000f00 */
[----:B-1----:R-:W-:Y:S02]  /*da40*/  LEA R5, R5, R2, 0x18 ;  /* 0x0000000205057211 */ /* 0x002fe400078ec0ff */
[----:B------:R-:W-:-:S04]  /*da50*/  MOV R2, 0x1 ;  /* 0x0000000100027802 */ /* 0x000fc80000000f00 */
[----:B------:R-:W-:-:S04]  /*da60*/  SHF.L.U32 R2, R2, 0x1f, RZ ;  /* 0x0000001f02027819 */ /* 0x000fc800000006ff */
[----:B------:R-:W1:Y:S02]  /*da70*/  SYNCS.PHASECHK.TRANS64.TRYWAIT P0, [R5+URZ+0x48028], R2 ;  /* 0x04802802050075a7 */ /* 0x000e64000800017f */
[----:B-1----:R-:W-:Y:S05]  /*da80*/  @!P0 BRA `(.L_x_84) ;  /* 0x00000014002c8947 */ /* 0x002fea0003800000 */
.L_x_117:
[----:B------:R-:W-:Y:S01]  /*da90*/  ULOP3.LUT UR4, UR14, 0x2, URZ, 0xfc, !UPT ;  /* 0x000000020e047892 */ /* 0x000fe2000f8efc3f */
[----:B-1----:R-:W-:-:S03]  /*daa0*/  @P2 MOV R2, 0xc000 ;  /* 0x0000c00000022802 */ /* 0x002fc60000000f00 */
[----:B------:R-:W-:Y:S01]  /*dab0*/  UPRMT UR4, UR4, 0x9910, URZ ;  /* 0x0000991004047896 */ /* 0x000fe2000800003f */
[----:B------:R1:W-:Y:S03]  /*dac0*/  @P2 SYNCS.ARRIVE.TRANS64 RZ, [R5+URZ+0x48000], R2 ;  /* 0x0480000205ff29a7 */ /* 0x0003e6000800003f */
[----:B------:R-:W-:-:S06]  /*dad0*/  UISETP.NE.AND UP0, UPT, UR4, 0x2, UPT ;  /* 0x000000020400788c */ /* 0x000fcc000bf05270 */
[----:B------:R-:W-:-:S13]  /*dae0*/  PLOP3.LUT P0, PT, PT, PT, UP0, 0x80, 0x0 ;  /* 0x000000000000781c */ /* 0x000fda0003f0f008 */
[----:B-1----:R-:W-:Y:S05]  /*daf0*/  @P0 BRA `(.L_x_85) ;  /* 0x0000000000040947 */ /* 0x002fea0003800000 */
[----:B------:R-:W-:Y:S01]  /*db00*/  BPT.TRAP 0x1 ;  /* 0x000000040000795c */ /* 0x000fe20000300000 */
.L_x_85:
[----:B------:R-:W-:-:S04]  /*db10*/  LOP3.LUT P0, RZ, R0, 0x1f, RZ, 0xc0, !PT ;  /* 0x0000001f00ff7812 */ /* 0x000fc8000780c0ff */
[----:B------:R-:W-:-:S13]  /*db20*/  PLOP3.LUT P0, PT, P0, P2, PT, 0x2a, 0x0 ;  /* 0x000000000000781c */ /* 0x000fda0000704572 */
[----:B------:R-:W-:Y:S05]  /*db30*/  @P0 BRA `(.L_x_86) ;  /* 0x0000000000040947 */ /* 0x000fea0003800000 */
[----:B------:R-:W-:Y:S01]  /*db40*/  BPT.TRAP 0x1 ;  /* 0x000000040000795c */ /* 0x000fe20000300000 */
.L_x_86:
[----:B------:R-:W-:Y:S01]  /*db50*/  R2UR UR24, R5 ;  /* 0x00000000051872ca */ /* 0x000fe200000e0000 */
[----:B------:R-:W-:Y:S01]  /*db60*/  ULDC.64 UR4, c[0x0][0x198] ;  /* 0x0000660000047ab9 */ /* 0x000fe20000000a00 */
[----:B------:R-:W-:Y:S01]  /*db70*/  UMOV UR19, URZ ;  /* 0x0000003f00137c82 */ /* 0x000fe20008000000 */
[----:B------:R-:W-:Y:S01]  /*db80*/  UIADD3 UR4, UP0, UR4, 0x1f0, URZ ;  /* 0x000001f004047890 */ /* 0x000fe2000ff1e03f */
[----:B------:R-:W-:Y:S01]  /*db90*/  MOV R2, 0x1 ;  /* 0x0000000100027802 */ /* 0x000fe20000000f00 */
[----:B------:R-:W-:Y:S01]  /*dba0*/  UMOV UR6, 0x0 ;  /* 0x0000000000067882 */ /* 0x000fe20000000000 */
[----:B------:R-:W-:Y:S01]  /*dbb0*/  UMOV UR7, 0x10000000 ;  /* 0x1000000000077882 */ /* 0x000fe20000000000 */
[----:B------:R-:W-:Y:S01]  /*dbc0*/  UIADD3.X UR5, URZ, UR5, URZ, UP0, !UPT ;  /* 0x000000053f057290 */ /* 0x000fe200087fe43f */
[----:B------:R-:W-:Y:S01]  /*dbd0*/  UMOV UR18, URZ ;  /* 0x0000003f00127c82 */ /* 0x000fe20008000000 */
[----:B------:R-:W-:Y:S01]  /*dbe0*/  UMOV UR20, UR36 ;  /* 0x0000002400147c82 */ /* 0x000fe20008000000 */
[----:B------:R-:W-:Y:S01]  /*dbf0*/  UMOV UR21, UR37 ;  /* 0x0000002500157c82 */ /* 0x000fe20008000000 */
[----:B------:R-:W-:-:S02]  /*dc00*/  UMOV UR34, 0x40 ;  /* 0x0000004000227882 */ /* 0x000fc40000000000 */
[----:B------:R-:W-:Y:S02]  /*dc10*/  UIADD3 UR16, UR24, 0xc000, URZ ;  /* 0x0000c00018107890 */ /* 0x000fe4000fffe03f */
[----:B------:R-:W-:Y:S02]  /*dc20*/  UIADD3 UR17, UR24, 0x48000, URZ ;  /* 0x0004800018117890 */ /* 0x000fe4000fffe03f */
[----:B------:R-:W-:Y:S02]  /*dc30*/  UIADD3 UR32, UR24, 0x10000, URZ ;  /* 0x0001000018207890 */ /* 0x000fe4000fffe03f */
[----:B------:R-:W-:Y:S01]  /*dc40*/  UIADD3 UR24, UR24, 0x14000, URZ ;  /* 0x0001400018187890 */ /* 0x000fe2000fffe03f */
[----:B------:R-:W-:Y:S02]  /*dc50*/  UMOV UR35, UR19 ;  /* 0x0000001300237c82 */ /* 0x000fe40008000000 */
[----:B------:R-:W-:Y:S01]  /*dc60*/  UMOV UR33, UR17 ;  /* 0x0000001100217c82 */ /* 0x000fe20008000000 */
[----:B------:R-:W-:Y:S01]  /*dc70*/  UMOV UR26, 0x80 ;  /* 0x00000080001a7882 */ /* 0x000fe20000000000 */
[----:B------:R-:W-:Y:S01]  /*dc80*/  UMOV UR28, UR36 ;  /* 0x00000024001c7c82 */ /* 0x000fe20008000000 */
[----:B------:R-:W-:Y:S01]  /*dc90*/  UMOV UR29, UR37 ;  /* 0x00000025001d7c82 */ /* 0x000fe20008000000 */
[----:B------:R-:W-:Y:S01]  /*dca0*/  UMOV UR27, UR19 ;  /* 0x00000013001b7c82 */ /* 0x000fe20008000000 */
[----:B------:R1:W-:Y:S01]  /*dcb0*/  UTMALDG.4D [UR16], [UR4], desc[UR6] ;  /* 0x00000610040075b4 */ /* 0x0003e20008019000 */
[----:B------:R-:W-:Y:S01]  /*dcc0*/  UMOV UR25, UR17 ;  /* 0x0000001100197c82 */ /* 0x000fe20008000000 */
[----:B------:R1:W-:Y:S01]  /*dcd0*/  UTMALDG.4D [UR32], [UR4], desc[UR6] ;  /* 0x00000620040075b4 */ /* 0x0003e20008019000 */
[----:B------:R1:W-:Y:S02]  /*dce0*/  UTMALDG.4D [UR24], [UR4], desc[UR6] ;  /* 0x00000618040075b4 */ /* 0x0003e40008019000 */
[----:B-1----:R-:W-:Y:S01]  /*dcf0*/  NOP ;  /* 0x0000000000007918 */ /* 0x002fe20000000000 */
.L_x_83:
[----:B------:R-:W-:Y:S05]  /*dd00*/  BSYNC B0 ;  /* 0x0000000000007941 */ /* 0x000fea0003800000 */
.L_x_82:
[----:B------:R-:W-:Y:S04]  /*dd10*/  BSSY B0, `(.L_x_87) ;  /* 0x0000033000007945 */ /* 0x000fe80003800000 */
[----:B------:R-:W-:Y:S05]  /*dd20*/  @!P3 BRA `(.L_x_88) ;  /* 0x0000000000c4b947 */ /* 0x000fea0003800000 */
[----:B------:R-:W1:Y:S01]  /*dd30*/  S2R R6, SR_CgaCtaId ;  /* 0x0000000000067919 */ /* 0x000e620000008800 */
[----:B------:R-:W-:-:S04]  /*dd40*/  MOV R5, 0x400 ;  /* 0x0000040000057802 */ /* 0x000fc80000000f00 */
[----:B-1----:R-:W-:Y:S02]  /*dd50*/  LEA R7, R6, R5, 0x18 ;  /* 0x0000000506077211 */ /* 0x002fe400078ec0ff */
[----:B------:R-:W-:Y:S02]  /*dd60*/  MOV R6, 0x1 ;  /* 0x0000000100067802 */ /* 0x000fe40000000f00 */
[----:B------:R-:W-:Y:S02]  /*dd70*/  LEA R5, R4, R7, 0x3 ;  /* 0x0000000704057211 */ /* 0x000fe400078e18ff */
[----:B------:R-:W-:-:S04]  /*dd80*/  SHF.L.U32 R6, R6, 0x1f, RZ ;  /* 0x0000001f06067819 */ /* 0x000fc800000006ff */
[----:B------:R-:W1:Y:S02]  /*dd90*/  SYNCS.PHASECHK.TRANS64.TRYWAIT P0, [R5+URZ+0x48060], R6 ;  /* 0x04806006050075a7 */ /* 0x000e64000800017f */
[----:B-1----:R-:W-:Y:S05]  /*dda0*/  @!P0 BRA `(.L_x_89) ;  /* 0x0000001000788947 */ /* 0x002fea0003800000 */
.L_x_118:
        /* <DEDUP_REMOVED lines=8> */
.L_x_90:
[----:B------:R-:W-:-:S04]  /*de30*/  LOP3.LUT P0, RZ, R0, 0x1f, RZ, 0xc0, !PT ;  /* 0x0000001f00ff7812 */ /* 0x000fc8000780c0ff */
[----:B------:R-:W-:-:S13]  /*de40*/  PLOP3.LUT P0, PT, P0, P2, PT, 0x2a, 0x0 ;  /* 0x000000000000781c */ /* 0x000fda0000704572 */
[----:B------:R-:W-:Y:S05]  /*de50*/  @P0 BRA `(.L_x_91) ;  /* 0x0000000000040947 */ /* 0x000fea0003800000 */
[----:B------:R-:W-:Y:S01]  /*de60*/  BPT.TRAP 0x1 ;  /* 0x000000040000795c */ /* 0x000fe20000300000 */
.L_x_91:
[----:B------:R-:W-:Y:S01]  /*de70*/  R2UR UR32, R4 ;  /* 0x00000000042072ca */ /* 0x000fe200000e0000 */
[----:B------:R-:W-:Y:S01]  /*de80*/  ULDC.64 UR8, c[0x0][0x198] ;  /* 0x0000660000087ab9 */ /* 0x000fe20000000a00 */
[----:B------:R-:W-:Y:S01]  /*de90*/  R2UR UR5, R7 ;  /* 0x00000000070572ca */ /* 0x000fe200000e0000 */
[----:B------:R-:W-:Y:S01]  /*dea0*/  UIADD3 UR4, UP0, UR8, 0xf0, URZ ;  /* 0x000000f008047890 */ /* 0x000fe2000ff1e03f */
[----:B------:R-:W-:Y:S01]  /*deb0*/  R2UR UR35, R8 ;  /* 0x00000000082372ca */ /* 0x000fe200000e0000 */
[----:B------:R-:W-:Y:S01]  /*dec0*/  UMOV UR6, 0x0 ;  /* 0x0000000000067882 */ /* 0x000fe20000000000 */
[----:B------:R-:W-:Y:S01]  /*ded0*/  R2UR UR33, R5 ;  /* 0x00000000052172ca */ /* 0x000fe200000e0000 */
[----:B------:R-:W-:Y:S01]  /*dee0*/  UMOV UR7, 0x10000000 ;  /* 0x1000000000077882 */ /* 0x000fe20000000000 */
[----:B------:R-:W-:Y:S01]  /*def0*/  UMOV UR34, URZ ;  /* 0x0000003f00227c82 */ /* 0x000fe20008000000 */
[----:B------:R-:W-:Y:S01]  /*df00*/  UMOV UR26, 0x40 ;  /* 0x00000040001a7882 */ /* 0x000fe20000000000 */
[----:B------:R-:W-:Y:S01]  /*df10*/  UMOV UR28, UR36 ;  /* 0x00000024001c7c82 */ /* 0x000fe20008000000 */
[----:B------:R-:W-:Y:S01]  /*df20*/  UMOV UR29, UR37 ;  /* 0x00000025001d7c82 */ /* 0x000fe20008000000 */
[----:B------:R-:W-:Y:S01]  /*df30*/  UMOV UR18, 0x80 ;  /* 0x0000008000127882 */ /* 0x000fe20000000000 */
[----:B------:R-:W-:Y:S01]  /*df40*/  UMOV UR20, UR36 ;  /* 0x0000002400147c82 */ /* 0x000fe20008000000 */
[----:B------:R-:W-:Y:S01]  /*df50*/  UMOV UR21, UR37 ;  /* 0x0000002500157c82 */ /* 0x000fe20008000000 */
[----:B------:R-:W-:-:S02]  /*df60*/  UIMAD UR32, UR32, 0x6000, UR5 ;  /* 0x00006000202078a4 */ /* 0x000fc4000f8e0205 */
[----:B------:R-:W-:Y:S02]  /*df70*/  UIADD3 UR35, UR11, UR35, URZ ;  /* 0x000000230b237290 */ /* 0x000fe4000fffe03f */
[----:B------:R-:W-:Y:S02]  /*df80*/  UIADD3 UR33, UR33, 0x48050, URZ ;  /* 0x0004805021217890 */ /* 0x000fe4000fffe03f */
[----:B------:R-:W-:Y:S02]  /*df90*/  UIADD3.X UR5, URZ, UR9, URZ, UP0, !UPT ;  /* 0x000000093f057290 */ /* 0x000fe400087fe43f */
[----:B------:R-:W-:Y:S02]  /*dfa0*/  UIADD3 UR24, UR32, 0x2000, URZ ;  /* 0x0000200020187890 */ /* 0x000fe4000fffe03f */
[----:B------:R-:W-:Y:S01]  /*dfb0*/  UIADD3 UR16, UR32, 0x4000, URZ ;  /* 0x0000400020107890 */ /* 0x000fe2000fffe03f */
[----:B------:R-:W-:Y:S01]  /*dfc0*/  UMOV UR25, UR33 ;  /* 0x0000002100197c82 */ /* 0x000fe20008000000 */
[----:B------:R-:W-:Y:S01]  /*dfd0*/  UMOV UR27, UR35 ;  /* 0x00000023001b7c82 */ /* 0x000fe20008000000 */
[----:B------:R-:W-:-:S02]  /*dfe0*/  UMOV UR17, UR33 ;  /* 0x0000002100117c82 */ /* 0x000fc40008000000 */
[----:B------:R1:W-:Y:S01]  /*dff0*/  UTMALDG.4D [UR32], [UR4], desc[UR6] ;  /* 0x00000620040075b4 */ /* 0x0003e20008019000 */
[----:B------:R-:W-:Y:S01]  /*e000*/  UMOV UR19, UR35 ;  /* 0x0000002300137c82 */ /* 0x000fe20008000000 */
[----:B------:R1:W-:Y:S02]  /*e010*/  UTMALDG.4D [UR24], [UR4], desc[UR6] ;  /* 0x00000618040075b4 */ /* 0x0003e40008019000 */
[----:B------:R1:W-:Y:S02]  /*e020*/  UTMALDG.4D [UR16], [UR4], desc[UR6] ;  /* 0x00000610040075b4 */ /* 0x0003e40008019000 */
[----:B-1----:R-:W-:Y:S01]  /*e030*/  NOP ;  /* 0x0000000000007918 */ /* 0x002fe20000000000 */
.L_x_88:
[----:B------:R-:W-:Y:S05]  /*e040*/  BSYNC B0 ;  /* 0x0000000000007941 */ /* 0x000fea0003800000 */
.L_x_87:
[----:B------:R-:W-:Y:S01]  /*e050*/  BSSY B0, `(.L_x_92) ;  /* 0x0000035000007945 */ /* 0x000fe20003800000 */
[----:B------:R-:W-:-:S03]  /*e060*/  MOV R8, RZ ;  /* 0x000000ff00087202 */ /* 0x000fc60000000f00 */
[----:B------:R-:W-:Y:S05]  /*e070*/  @!P4 BRA `(.L_x_93) ;  /* 0x0000000000c8c947 */ /* 0x000fea0003800000 */
[----:B------:R-:W1:Y:S01]  /*e080*/  S2R R5, SR_CgaCtaId ;  /* 0x0000000000057919 */ /* 0x000e620000008800 */
[----:B------:R-:W-:Y:S02]  /*e090*/  MOV R4, 0x400 ;  /* 0x0000040000047802 */ /* 0x000fe40000000f00 */
[----:B------:R-:W-:-:S04]  /*e0a0*/  MOV R7, 0x1 ;  /* 0x0000000100077802 */ /* 0x000fc80000000f00 */
[----:B------:R-:W-:Y:S02]  /*e0b0*/  SHF.L.U32 R7, R7, 0x1f, RZ ;  /* 0x0000001f07077819 */ /* 0x000fe400000006ff */
[----:B-1----:R-:W-:-:S04]  /*e0c0*/  LEA R5, R5, R4, 0x18 ;  /* 0x0000000405057211 */ /* 0x002fc800078ec0ff */
[----:B------:R-:W-:-:S04]  /*e0d0*/  LEA R4, R2, R5, 0x3 ;  /* 0x0000000502047211 */ /* 0x000fc800078e18ff */
[----:B------:R-:W1:Y:S02]  /*e0e0*/  SYNCS.PHASECHK.TRANS64.TRYWAIT P0, [R4+URZ+0x48028], R7 ;  /* 0x04802807040075a7 */ /* 0x000e64000800017f */
[----:B-1----:R-:W-:Y:S05]  /*e0f0*/  @!P0 BRA `(.L_x_94) ;  /* 0x0000000c00b88947 */ /* 0x002fea0003800000 */
.L_x_119:
        /* <DEDUP_REMOVED lines=8> */
.L_x_95:
[----:B------:R-:W-:-:S04]  /*e180*/  LOP3.LUT P0, RZ, R0, 0x1f, RZ, 0xc0, !PT ;  /* 0x0000001f00ff7812 */ /* 0x000fc8000780c0ff */
[----:B------:R-:W-:-:S13]  /*e190*/  PLOP3.LUT P0, PT, P0, P2, PT, 0x2a, 0x0 ;  /* 0x000000000000781c */ /* 0x000fda0000704572 */
[----:B------:R-:W-:Y:S05]  /*e1a0*/  @P0 BRA `(.L_x_96) ;  /* 0x0000000000040947 */ /* 0x000fea0003800000 */
[----:B------:R-:W-:Y:S01]  /*e1b0*/  BPT.TRAP 0x1 ;  /* 0x000000040000795c */ /* 0x000fe20000300000 */
.L_x_96:
[----:B------:R-:W-:Y:S01]  /*e1c0*/  IMAD R5, R2, 0xc000, R5 ;  /* 0x0000c00002057824 */ /* 0x000fe200078e0205 */
[----:B------:R-:W-:Y:S01]  /*e1d0*/  R2UR UR33, R4 ;  /* 0x00000000042172ca */ /* 0x000fe200000e0000 */
[----:B------:R-:W-:Y:S01]  /*e1e0*/  ULDC.64 UR4, c[0x0][0x198] ;  /* 0x0000660000047ab9 */ /* 0x000fe20000000a00 */
[----:B------:R-:W-:Y:S01]  /*e1f0*/  UMOV UR35, URZ ;  /* 0x0000003f00237c82 */ /* 0x000fe20008000000 */
[----:B------:R-:W-:Y:S01]  /*e200*/  UIADD3 UR4, UP0, UR4, 0x2f0, URZ ;  /* 0x000002f004047890 */ /* 0x000fe2000ff1e03f */
[----:B------:R-:W-:Y:S01]  /*e210*/  R2UR UR16, R5 ;  /* 0x00000000051072ca */ /* 0x000fe200000e0000 */
[----:B------:R-:W-:Y:S01]  /*e220*/  UMOV UR6, 0x0 ;  /* 0x0000000000067882 */ /* 0x000fe20000000000 */
[----:B------:R-:W-:Y:S01]  /*e230*/  UMOV UR7, 0x10000000 ;  /* 0x1000000000077882 */ /* 0x000fe20000000000 */
[----:B------:R-:W-:Y:S01]  /*e240*/  UIADD3.X UR5, URZ, UR5, URZ, UP0, !UPT ;  /* 0x000000053f057290 */ /* 0x000fe200087fe43f */
[----:B------:R-:W-:Y:S01]  /*e250*/  IADD3 R2, R2, 0x1, RZ ;  /* 0x0000000102027810 */ /* 0x000fe20007ffe0ff */
[----:B------:R-:W-:Y:S01]  /*e260*/  UMOV UR34, URZ ;  /* 0x0000003f00227c82 */ /* 0x000fe20008000000 */
[----:B------:R-:W-:Y:S01]  /*e270*/  UMOV UR26, 0x40 ;  /* 0x00000040001a7882 */ /* 0x000fe20000000000 */
[----:B------:R-:W-:Y:S01]  /*e280*/  UMOV UR28, UR36 ;  /* 0x00000024001c7c82 */ /* 0x000fe20008000000 */
[----:B------:R-:W-:Y:S01]  /*e290*/  UMOV UR29, UR37 ;  /* 0x00000025001d7c82 */ /* 0x000fe20008000000 */
[----:B------:R-:W-:Y:S01]  /*e2a0*/  UIADD3 UR33, UR33, 0x48000, URZ ;  /* 0x0004800021217890 */ /* 0x000fe2000fffe03f */
[----:B------:R-:W-:Y:S01]  /*e2b0*/  MOV R8, 0x1 ;  /* 0x0000000100087802 */ /* 0x000fe20000000f00 */
[----:B------:R-:W-:Y:S01]  /*e2c0*/  UMOV UR27, UR35 ;  /* 0x00000023001b7c82 */ /* 0x000fe20008000000 */
[----:B------:R-:W-:Y:S01]  /*e2d0*/  UMOV UR18, 0x80 ;  /* 0x0000008000127882 */ /* 0x000fe20000000000 */
[----:B------:R-:W-:-:S02]  /*e2e0*/  UIADD3 UR32, UR16, 0xc000, URZ ;  /* 0x0000c00010207890 */ /* 0x000fc4000fffe03f */
[----:B------:R-:W-:Y:S02]  /*e2f0*/  UIADD3 UR24, UR16, 0x10000, URZ ;  /* 0x0001000010187890 */ /* 0x000fe4000fffe03f */
[----:B------:R-:W-:Y:S01]  /*e300*/  UIADD3 UR16, UR16, 0x14000, URZ ;  /* 0x0001400010107890 */ /* 0x000fe2000fffe03f */
[----:B------:R-:W-:Y:S01]  /*e310*/  UMOV UR25, UR33 ;  /* 0x0000002100197c82 */ /* 0x000fe20008000000 */
[----:B------:R-:W-:Y:S01]  /*e320*/  UMOV UR20, UR36 ;  /* 0x0000002400147c82 */ /* 0x000fe20008000000 */
[----:B------:R-:W-:Y:S01]  /*e330*/  UMOV UR21, UR37 ;  /* 0x0000002500157c82 */ /* 0x000fe20008000000 */
[----:B------:R-:W-:Y:S01]  /*e340*/  UMOV UR19, UR35 ;  /* 0x0000002300137c82 */ /* 0x000fe20008000000 */
[----:B------:R1:W-:Y:S01]  /*e350*/  UTMALDG.4D [UR32], [UR4], desc[UR6] ;  /* 0x00000620040075b4 */ /* 0x0003e20008019000 */
[----:B------:R-:W-:Y:S01]  /*e360*/  UMOV UR17, UR33 ;  /* 0x0000002100117c82 */ /* 0x000fe20008000000 */
[----:B------:R1:W-:Y:S02]  /*e370*/  UTMALDG.4D [UR24], [UR4], desc[UR6] ;  /* 0x00000618040075b4 */ /* 0x0003e40008019000 */
[----:B------:R1:W-:Y:S02]  /*e380*/  UTMALDG.4D [UR16], [UR4], desc[UR6] ;  /* 0x00000610040075b4 */ /* 0x0003e40008019000 */
[----:B-1----:R-:W-:Y:S01]  /*e390*/  NOP ;  /* 0x0000000000007918 */ /* 0x002fe20000000000 */
.L_x_93:
[----:B------:R-:W-:Y:S05]  /*e3a0*/  BSYNC B0 ;  /* 0x0000000000007941 */ /* 0x000fea0003800000 */
.L_x_92:
[----:B------:R-:W-:-:S13]  /*e3b0*/  ISETP.GE.AND P0, PT, R3, 0x81, PT ;  /* 0x000000810300780c */ /* 0x000fda0003f06270 */
[----:B------:R-:W-:Y:S05]  /*e3c0*/  @!P0 EXIT ;  /* 0x000000000000894d */ /* 0x000fea0003800000 */
[----:B------:R-:W-:Y:S01]  /*e3d0*/  IADD3 R3, R3, 0x7f, RZ ;  /* 0x0000007f03037810 */ /* 0x000fe20007ffe0ff */
[----:B------:R-:W-:Y:S01]  /*e3e0*/  BSSY B0, `(.L_x_97) ;  /* 0x0000077000007945 */ /* 0x000fe20003800000 */
[----:B------:R-:W-:Y:S02]  /*e3f0*/  LOP3.LUT P0, RZ, R0, 0x1f, RZ, 0xc0, !PT ;  /* 0x0000001f00ff7812 */ /* 0x000fe4000780c0ff */
[----:B------:R-:W-:Y:S02]  /*e400*/  SHF.R.S32.HI R0, RZ, 0x1f, R3 ;  /* 0x0000001fff007819 */ /* 0x000fe40000011403 */
[----:B------:R-:W-:Y:S02]  /*e410*/  PLOP3.LUT P0, PT, P0, P2, PT, 0x2a, 0x0 ;  /* 0x000000000000781c */ /* 0x000fe40000704572 */
[----:B------:R-:W-:Y:S02]  /*e420*/  LEA.HI R0, R0, R3, RZ, 0x7 ;  /* 0x0000000300007211 */ /* 0x000fe400078f38ff */
[----:B------:R-:W-:-:S02]  /*e430*/  MOV R3, UR14 ;  /* 0x0000000e00037c02 */ /* 0x000fc40008000f00 */
[----:B------:R-:W-:Y:S02]  /*e440*/  SHF.R.S32.HI R4, RZ, 0x7, R0 ;  /* 0x00000007ff047819 */ /* 0x000fe40000011400 */
[----:B------:R-:W-:Y:S02]  /*e450*/  LOP3.LUT R0, R3, 0x2, RZ, 0xfc, !PT ;  /* 0x0000000203007812 */ /* 0x000fe400078efcff */
[----:B------:R-:W-:Y:S02]  /*e460*/  SHF.L.U32 R4, R4, 0x1, RZ ;  /* 0x0000000104047819 */ /* 0x000fe400000006ff */
[----:B------:R-:W-:-:S07]  /*e470*/  MOV R3, 0x1 ;  /* 0x0000000100037802 */ /* 0x000fce0000000f00 */
.L_x_108:
[----:B------:R-:W-:Y:S04]  /*e480*/  BSSY B1, `(.L_x_98) ;  /* 0x0000033000017945 */ /* 0x000fe80003800000 */
[----:B------:R-:W-:Y:S05]  /*e490*/  @!P3 BRA `(.L_x_99) ;  /* 0x0000000000c4b947 */ /* 0x000fea0003800000 */
[----:B------:R-:W1:Y:S01]  /*e4a0*/  S2R R6, SR_CgaCtaId ;  /* 0x0000000000067919 */ /* 0x000e620000008800 */
[----:B------:R-:W-:-:S04]  /*e4b0*/  MOV R5, 0x400 ;  /* 0x0000040000057802 */ /* 0x000fc80000000f00 */
[----:B-1----:R-:W-:Y:S02]  /*e4c0*/  LEA R7, R6, R5, 0x18 ;  /* 0x0000000506077211 */ /* 0x002fe400078ec0ff */
[----:B------:R-:W-:Y:S02]  /*e4d0*/  SHF.L.U32 R5, R3, 0x1f, RZ ;  /* 0x0000001f03057819 */ /* 0x000fe400000006ff */
[----:B------:R-:W-:-:S04]  /*e4e0*/  LEA R6, R2, R7, 0x3 ;  /* 0x0000000702067211 */ /* 0x000fc800078e18ff */
[----:B------:R-:W1:Y:S02]  /*e4f0*/  SYNCS.PHASECHK.TRANS64.TRYWAIT P4, [R6+URZ+0x48028], R5 ;  /* 0x04802805060075a7 */ /* 0x000e64000808017f */
[----:B-1----:R-:W-:Y:S05]  /*e500*/  @!P4 BRA `(.L_x_100) ;  /* 0x0000000800c8c947 */ /* 0x002fea0003800000 */
.L_x_120:
[----:B-1----:R-:W-:-:S04]  /*e510*/  @P2 MOV R5, 0xc000 ;  /* 0x0000c00000052802 */ /* 0x002fc80000000f00 */
[----:B------:R1:W-:Y:S02]  /*e520*/  @P2 SYNCS.ARRIVE.TRANS64 RZ, [R6+URZ+0x48000], R5 ;  /* 0x0480000506ff29a7 */ /* 0x0003e4000800003f */
[----:B-1----:R-:W-:-:S04]  /*e530*/  PRMT R5, R0, 0x9910, RZ ;  /* 0x0000991000057816 */ /* 0x002fc800000000ff */
[----:B------:R-:W-:-:S13]  /*e540*/  ISETP.NE.AND P4, PT, R5, 0x2, PT ;  /* 0x000000020500780c */ /* 0x000fda0003f85270 */
[----:B------:R-:W-:Y:S05]  /*e550*/  @P4 BRA `(.L_x_101) ;  /* 0x0000000000044947 */ /* 0x000fea0003800000 */
[----:B------:R-:W-:Y:S01]  /*e560*/  BPT.TRAP 0x1 ;  /* 0x000000040000795c */ /* 0x000fe20000300000 */
.L_x_101:
[----:B------:R-:W-:Y:S05]  /*e570*/  @P0 BRA `(.L_x_102) ;  /* 0x0000000000040947 */ /* 0x000fea0003800000 */
[----:B------:R-:W-:Y:S01]  /*e580*/  BPT.TRAP 0x1 ;  /* 0x000000040000795c */ /* 0x000fe20000300000 */
.L_x_102:
[----:B------:R-:W-:Y:S01]  /*e590*/  IMAD R7, R2, 0xc000, R7 ;  /* 0x0000c00002077824 */ /* 0x000fe200078e0207 */
[----:B------:R-:W-:Y:S01]  /*e5a0*/  R2UR UR33, R6 ;  /* 0x00000000062172ca */ /* 0x000fe200000e0000 */
[----:B------:R-:W-:Y:S01]  /*e5b0*/  ULDC.64 UR4, c[0x0][0x198] ;  /* 0x0000660000047ab9 */ /* 0x000fe20000000a00 */
[----:B------:R-:W-:Y:S01]  /*e5c0*/  R2UR UR35, R8 ;  /* 0x00000000082372ca */ /* 0x000fe200000e0000 */
        /* <DEDUP_REMOVED lines=11> */
[----:B------:R-:W-:Y:S01]  /*e680*/  ISETP.NE.AND P4, PT, R5, 0x5, PT ;  /* 0x000000050500780c */ /* 0x000fe20003f85270 */
[----:B------:R-:W-:-:S02]  /*e690*/  USHF.L.U32 UR35, UR35, 0x7, URZ ;  /* 0x0000000723237899 */ /* 0x000fc4000800063f */
[----:B------:R-:W-:Y:S01]  /*e6a0*/  UIADD3 UR32, UR16, 0xc000, URZ ;  /* 0x0000c00010207890 */ /* 0x000fe2000fffe03f */
[----:B------:R-:W-:Y:S01]  /*e6b0*/  SEL R2, RZ, 0x1, P4 ;  /* 0x00000001ff027807 */ /* 0x000fe20002000000 */
[----:B------:R-:W-:Y:S02]  /*e6c0*/  UIADD3 UR24, UR16, 0x10000, URZ ;  /* 0x0001000010187890 */ /* 0x000fe4000fffe03f */
[----:B------:R-:W-:Y:S01]  /*e6d0*/  UIADD3 UR16, UR16, 0x14000, URZ ;  /* 0x0001400010107890 */ /* 0x000fe2000fffe03f */
[----:B------:R-:W-:Y:S01]  /*e6e0*/  LOP3.LUT R3, R3, R2, RZ, 0x3c, !PT ;  /* 0x0000000203037212 */ /* 0x000fe200078e3cff */
        /* <DEDUP_REMOVED lines=8> */
[----:B------:R-:W-:Y:S01]  /*e770*/  SEL R2, R5, RZ, P4 ;  /* 0x000000ff05027207 */ /* 0x000fe20002000000 */
[----:B------:R1:W-:Y:S01]  /*e780*/  UTMALDG.4D [UR24], [UR4], desc[UR6] ;  /* 0x00000618040075b4 */ /* 0x0003e20008019000 */
[----:B------:R1:W-:Y:S02]  /*e790*/  UTMALDG.4D [UR16], [UR4], desc[UR6] ;  /* 0x00000610040075b4 */ /* 0x0003e40008019000 */
[----:B-1----:R-:W-:-:S03]  /*e7a0*/  NOP ;  /* 0x0000000000007918 */ /* 0x002fc60000000000 */
.L_x_99:
[----:B------:R-:W-:Y:S05]  /*e7b0*/  BSYNC B1 ;  /* 0x0000000000017941 */ /* 0x000fea0003800000 */
.L_x_98:
[----:B------:R-:W-:Y:S01]  /*e7c0*/  ISETP.LT.OR P4, PT, R4, 0x4, !P3 ;  /* 0x000000040400780c */ /* 0x000fe20005f81670 */
[----:B------:R-:W-:-:S12]  /*e7d0*/  BSSY B1, `(.L_x_103) ;  /* 0x0000034000017945 */ /* 0x000fd80003800000 */
[----:B------:R-:W-:Y:S05]  /*e7e0*/  @P4 BRA `(.L_x_104) ;  /* 0x0000000000c84947 */ /* 0x000fea0003800000 */
[----:B------:R-:W1:Y:S01]  /*e7f0*/  S2R R6, SR_CgaCtaId ;  /* 0x0000000000067919 */ /* 0x000e620000008800 */
[----:B------:R-:W-:Y:S02]  /*e800*/  MOV R5, 0x400 ;  /* 0x0000040000057802 */ /* 0x000fe40000000f00 */
[----:B------:R-:W-:Y:S02]  /*e810*/  SHF.L.U32 R7, R3, 0x1f, RZ ;  /* 0x0000001f03077819 */ /* 0x000fe400000006ff */
[----:B-1----:R-:W-:-:S04]  /*e820*/  LEA R5, R6, R5, 0x18 ;  /* 0x0000000506057211 */ /* 0x002fc800078ec0ff */
[----:B------:R-:W-:-:S04]  /*e830*/  LEA R6, R2, R5, 0x3 ;  /* 0x0000000502067211 */ /* 0x000fc800078e18ff */
[----:B------:R-:W1:Y:S02]  /*e840*/  SYNCS.PHASECHK.TRANS64.TRYWAIT P4, [R6+URZ+0x48028], R7 ;  /* 0x04802807060075a7 */ /* 0x000e64000808017f */
[----:B-1----:R-:W-:Y:S05]  /*e850*/  @!P4 BRA `(.L_x_105) ;  /* 0x000000080008c947 */ /* 0x002fea0003800000 */
.L_x_121:
[----:B-1----:R-:W-:-:S04]  /*e860*/  @P1 MOV R7, 0xc000 ;  /* 0x0000c00000071802 */ /* 0x002fc80000000f00 */
[----:B------:R1:W-:Y:S02]  /*e870*/  @P1 SYNCS.ARRIVE.TRANS64 RZ, [R6+URZ+0x48000], R7 ;  /* 0x0480000706ff19a7 */ /* 0x0003e4000800003f */
[----:B-1----:R-:W-:-:S04]  /*e880*/  PRMT R7, R0, 0x9910, RZ ;  /* 0x0000991000077816 */ /* 0x002fc800000000ff */
[----:B------:R-:W-:-:S13]  /*e890*/  ISETP.NE.AND P4, PT, R7, 0x2, PT ;  /* 0x000000020700780c */ /* 0x000fda0003f85270 */
[----:B------:R-:W-:Y:S05]  /*e8a0*/  @P4 BRA `(.L_x_106) ;  /* 0x0000000000044947 */ /* 0x000fea0003800000 */
[----:B------:R-:W-:Y:S01]  /*e8b0*/  BPT.TRAP 0x1 ;  /* 0x000000040000795c */ /* 0x000fe20000300000 */
.L_x_106:
[----:B------:R-:W-:Y:S05]  /*e8c0*/  @P0 BRA `(.L_x_107) ;  /* 0x0000000000040947 */ /* 0x000fea0003800000 */
[----:B------:R-:W-:Y:S01]  /*e8d0*/  BPT.TRAP 0x1 ;  /* 0x000000040000795c */ /* 0x000fe20000300000 */
.L_x_107:
        /* <DEDUP_REMOVED lines=16> */
[----:B------:R-:W-:Y:S01]  /*e9e0*/  USHF.L.U32 UR35, UR35, 0x7, URZ ;  /* 0x0000000723237899 */ /* 0x000fe2000800063f */
[----:B------:R-:W-:Y:S01]  /*e9f0*/  IADD3 R8, R8, 0x1, RZ ;  /* 0x0000000108087810 */ /* 0x000fe20007ffe0ff */
[----:B------:R-:W-:Y:S01]  /*ea00*/  UIADD3 UR32, UR16, 0xc000, URZ ;  /* 0x0000c00010207890 */ /* 0x000fe2000fffe03f */
[----:B------:R-:W-:Y:S01]  /*ea10*/  SEL R6, RZ, 0x1, P4 ;  /* 0x00000001ff067807 */ /* 0x000fe20002000000 */
[----:B------:R-:W-:Y:S01]  /*ea20*/  UIADD3 UR24, UR16, 0x10000, URZ ;  /* 0x0001000010187890 */ /* 0x000fe2000fffe03f */
[----:B------:R-:W-:Y:S01]  /*ea30*/  SEL R2, R2, RZ, P4 ;  /* 0x000000ff02027207 */ /* 0x000fe20002000000 */
        /* <DEDUP_REMOVED lines=13> */
.L_x_104:
[----:B------:R-:W-:Y:S05]  /*eb10*/  BSYNC B1 ;  /* 0x0000000000017941 */ /* 0x000fea0003800000 */
.L_x_103:
[C---:B------:R-:W-:Y:S02]  /*eb20*/  ISETP.GT.AND P4, PT, R4.reuse, 0x4, PT ;  /* 0x000000040400780c */ /* 0x040fe40003f84270 */
[----:B------:R-:W-:-:S11]  /*eb30*/  IADD3 R4, R4, -0x2, RZ ;  /* 0xfffffffe04047810 */ /* 0x000fd60007ffe0ff */
[----:B------:R-:W-:Y:S05]  /*eb40*/  @P4 BRA `(.L_x_108) ;  /* 0xfffffff8004c4947 */ /* 0x000fea000383ffff */
[----:B------:R-:W-:Y:S05]  /*eb50*/  BSYNC B0 ;  /* 0x0000000000007941 */ /* 0x000fea0003800000 */
.L_x_97:
[----:B------:R-:W-:Y:S05]  /*eb60*/  EXIT ;  /* 0x000000000000794d */ /* 0x000fea0003800000 */
.L_x_15:
[----:B-1----:R-:W-:-:S04]  /*eb70*/  MOV R5, UR5 ;  /* 0x0000000500057c02 */ /* 0x002fc80008000f00 */
[----:B------:R1:W2:Y:S03]  /*eb80*/  SYNCS.PHASECHK.TRANS64.TRYWAIT P1, [R5+URZ+0x48050], R4 ;  /* 0x04805004050075a7 */ /* 0x0002a6000802017f */
[----:B--2---:R-:W-:Y:S05]  /*eb90*/  @!P1 NANOSLEEP.SYNCS 0x989680 ;  /* 0x009896800000995d */ /* 0x004fea0003900000 */
[----:B------:R-:W2:Y:S02]  /*eba0*/  @!P1 SYNCS.PHASECHK.TRANS64 P1, [R5+URZ+0x48050], R4 ;  /* 0x04805004050095a7 */ /* 0x000ea4000802007f */
[----:B--2---:R-:W-:Y:S05]  /*ebb0*/  @!P1 BRA `(.L_x_15) ;  /* 0xfffffffc00ec9947 */ /* 0x004fea000383ffff */
[----:B------:R-:W-:Y:S05]  /*ebc0*/  BRA `(.L_x_109) ;  /* 0xffffff2000d07947 */ /* 0x000fea000383ffff */
.L_x_17:
[----:B--2---:R-:W-:-:S04]  /*ebd0*/  MOV R0, UR58 ;  /* 0x0000003a00007c02 */ /* 0x004fc80008000f00 */
[----:B------:R2:W3:Y:S03]  /*ebe0*/  SYNCS.PHASECHK.TRANS64.TRYWAIT P1, [R0+URZ+0x48000], R9 ;  /* 0x04800009000075a7 */ /* 0x0004e6000802017f */
[----:B---3--:R-:W-:Y:S05]  /*ebf0*/  @!P1 NANOSLEEP.SYNCS 0x989680 ;  /* 0x009896800000995d */ /* 0x008fea0003900000 */
[----:B------:R-:W3:Y:S02]  /*ec00*/  @!P1 SYNCS.PHASECHK.TRANS64 P1, [R0+URZ+0x48000], R9 ;  /* 0x04800009000095a7 */ /* 0x000ee4000802007f */
[----:B---3--:R-:W-:Y:S05]  /*ec10*/  @!P1 BRA `(.L_x_17) ;  /* 0xfffffffc00ec9947 */ /* 0x008fea000383ffff */
[----:B------:R-:W-:Y:S05]  /*ec20*/  BRA `(.L_x_110) ;  /* 0xffffff2000d87947 */ /* 0x000fea000383ffff */
.L_x_18:
[----:B------:R-:W-:-:S13]  /*ec30*/  R2UR UR4, R0 ;  /* 0x00000000000472ca */ /* 0x000fda00000e0000 */
[----:B-1----:R-:W-:-:S04]  /*ec40*/  MOV R5, UR4 ;  /* 0x0000000400057c02 */ /* 0x002fc80008000f00 */
[----:B------:R1:W2:Y:S03]  /*ec50*/  SYNCS.PHASECHK.TRANS64.TRYWAIT P1, [R5+URZ+-0x8], R4 ;  /* 0xfffff804050075a7 */ /* 0x0002a6000802017f */
[----:B--2---:R-:W-:Y:S05]  /*ec60*/  @!P1 NANOSLEEP.SYNCS 0x989680 ;  /* 0x009896800000995d */ /* 0x004fea0003900000 */
[----:B------:R-:W2:Y:S02]  /*ec70*/  @!P1 SYNCS.PHASECHK.TRANS64 P1, [R5+URZ+-0x8], R4 ;  /* 0xfffff804050095a7 */ /* 0x000ea4000802007f */
[----:B--2---:R-:W-:Y:S05]  /*ec80*/  @!P1 BRA `(.L_x_18) ;  /* 0xfffffffc00e89947 */ /* 0x004fea000383ffff */
[----:B------:R-:W-:Y:S05]  /*ec90*/  BRA `(.L_x_111) ;  /* 0xffffff2000d87947 */ /* 0x000fea000383ffff */
.L_x_20:
[----:B-1----:R-:W-:-:S04]  /*eca0*/  MOV R12, UR58 ;  /* 0x0000003a000c7c02 */ /* 0x002fc80008000f00 */
[----:B------:R1:W2:Y:S03]  /*ecb0*/  SYNCS.PHASECHK.TRANS64.TRYWAIT P1, [R12+URZ+0x48008], R9 ;  /* 0x048008090c0075a7 */ /* 0x0002a6000802017f */
[----:B--2---:R-:W-:Y:S05]  /*ecc0*/  @!P1 NANOSLEEP.SYNCS 0x989680 ;  /* 0x009896800000995d */ /* 0x004fea0003900000 */
[----:B------:R-:W2:Y:S02]  /*ecd0*/  @!P1 SYNCS.PHASECHK.TRANS64 P1, [R12+URZ+0x48008], R9 ;  /* 0x048008090c0095a7 */ /* 0x000ea4000802007f */
[----:B--2---:R-:W-:Y:S05]  /*ece0*/  @!P1 BRA `(.L_x_20) ;  /* 0xfffffffc00ec9947 */ /* 0x004fea000383ffff */
[----:B------:R-:W-:Y:S05]  /*ecf0*/  BRA `(.L_x_112) ;  /* 0xffffff5400cc7947 */ /* 0x000fea000383ffff */
.L_x_25:
[----:B-1----:R-:W-:-:S04]  /*ed00*/  MOV R8, UR5 ;  /* 0x0000000500087c02 */ /* 0x002fc80008000f00 */
[----:B------:R1:W2:Y:S03]  /*ed10*/  SYNCS.PHASECHK.TRANS64.TRYWAIT P2, [R8+URZ+0x48000], R7 ;  /* 0x04800007080075a7 */ /* 0x0002a6000804017f */
[----:B--2---:R-:W-:Y:S05]  /*ed20*/  @!P2 NANOSLEEP.SYNCS 0x989680 ;  /* 0x009896800000a95d */ /* 0x004fea0003900000 */
[----:B------:R-:W2:Y:S02]  /*ed30*/  @!P2 SYNCS.PHASECHK.TRANS64 P2, [R8+URZ+0x48000], R7 ;  /* 0x048000070800a5a7 */ /* 0x000ea4000804007f */
[----:B--2---:R-:W-:Y:S05]  /*ed40*/  @!P2 BRA `(.L_x_25) ;  /* 0xfffffffc00eca947 */ /* 0x004fea000383ffff */
[----:B------:R-:W-:Y:S05]  /*ed50*/  BRA `(.L_x_113) ;  /* 0xffffff5c00007947 */ /* 0x000fea000383ffff */
.L_x_29:
[----:B-1----:R-:W-:-:S04]  /*ed60*/  MOV R10, UR6 ;  /* 0x00000006000a7c02 */ /* 0x002fc80008000f00 */
[----:B------:R1:W2:Y:S03]  /*ed70*/  SYNCS.PHASECHK.TRANS64.TRYWAIT P2, [R10+URZ+0x48000], R171 ;  /* 0x048000ab0a0075a7 */ /* 0x0002a6000804017f */
[----:B--2---:R-:W-:Y:S05]  /*ed80*/  @!P2 NANOSLEEP.SYNCS 0x989680 ;  /* 0x009896800000a95d */ /* 0x004fea0003900000 */
[----:B------:R-:W2:Y:S02]  /*ed90*/  @!P2 SYNCS.PHASECHK.TRANS64 P2, [R10+URZ+0x48000], R171 ;  /* 0x048000ab0a00a5a7 */ /* 0x000ea4000804007f */
[----:B--2---:R-:W-:Y:S05]  /*eda0*/  @!P2 BRA `(.L_x_29) ;  /* 0xfffffffc00eca947 */ /* 0x004fea000383ffff */
[----:B------:R-:W-:Y:S05]  /*edb0*/  BRA `(.L_x_28) ;  /* 0xffffff84007c7947 */ /* 0x000fea000383ffff */
.L_x_37:
[----:B-1----:R-:W-:-:S04]  /*edc0*/  MOV R8, UR5 ;  /* 0x0000000500087c02 */ /* 0x002fc80008000f00 */
[----:B------:R1:W2:Y:S03]  /*edd0*/  SYNCS.PHASECHK.TRANS64.TRYWAIT P2, [R8+URZ+0x48000], R7 ;  /* 0x04800007080075a7 */ /* 0x0002a6000804017f */
[----:B--2---:R-:W-:Y:S05]  /*ede0*/  @!P2 NANOSLEEP.SYNCS 0x989680 ;  /* 0x009896800000a95d */ /* 0x004fea0003900000 */
[----:B------:R-:W2:Y:S02]  /*edf0*/  @!P2 SYNCS.PHASECHK.TRANS64 P2, [R8+URZ+0x48000], R7 ;  /* 0x048000070800a5a7 */ /* 0x000ea4000804007f */
[----:B--2---:R-:W-:Y:S05]  /*ee00*/  @!P2 BRA `(.L_x_37) ;  /* 0xfffffffc00eca947 */ /* 0x004fea000383ffff */
[----:B------:R-:W-:Y:S05]  /*ee10*/  BRA `(.L_x_114) ;  /* 0xffffff8800d07947 */ /* 0x000fea000383ffff */
.L_x_41:
[----:B-1----:R-:W-:-:S04]  /*ee20*/  MOV R9, UR6 ;  /* 0x0000000600097c02 */ /* 0x002fc80008000f00 */
[----:B------:R1:W2:Y:S03]  /*ee30*/  SYNCS.PHASECHK.TRANS64.TRYWAIT P2, [R9+URZ+0x48000], R164 ;  /* 0x048000a4090075a7 */ /* 0x0002a6000804017f */
[----:B--2---:R-:W-:Y:S05]  /*ee40*/  @!P2 NANOSLEEP.SYNCS 0x989680 ;  /* 0x009896800000a95d */ /* 0x004fea0003900000 */
[----:B------:R-:W2:Y:S02]  /*ee50*/  @!P2 SYNCS.PHASECHK.TRANS64 P2, [R9+URZ+0x48000], R164 ;  /* 0x048000a40900a5a7 */ /* 0x000ea4000804007f */
[----:B--2---:R-:W-:Y:S05]  /*ee60*/  @!P2 BRA `(.L_x_41) ;  /* 0xfffffffc00eca947 */ /* 0x004fea000383ffff */
[----:B------:R-:W-:Y:S05]  /*ee70*/  BRA `(.L_x_40) ;  /* 0xffffffbc007c7947 */ /* 0x000fea000383ffff */
.L_x_57:
[----:B------:R-:W-:-:S13]  /*ee80*/  R2UR UR4, R0 ;  /* 0x00000000000472ca */ /* 0x000fda00000e0000 */
[----:B-1----:R-:W-:-:S04]  /*ee90*/  MOV R7, UR4 ;  /* 0x0000000400077c02 */ /* 0x002fc80008000f00 */
[----:B------:R1:W2:Y:S03]  /*eea0*/  SYNCS.PHASECHK.TRANS64.TRYWAIT P0, [R7+URZ+0x8], R4 ;  /* 0x00000804070075a7 */ /* 0x0002a6000800017f */
[----:B--2---:R-:W-:Y:S05]  /*eeb0*/  @!P0 NANOSLEEP.SYNCS 0x989680 ;  /* 0x009896800000895d */ /* 0x004fea0003900000 */
[----:B------:R-:W2:Y:S02]  /*eec0*/  @!P0 SYNCS.PHASECHK.TRANS64 P0, [R7+URZ+0x8], R4 ;  /* 0x00000804070085a7 */ /* 0x000ea4000800007f */
[----:B--2---:R-:W-:Y:S05]  /*eed0*/  @!P0 BRA `(.L_x_57) ;  /* 0xfffffffc00e88947 */ /* 0x004fea000383ffff */
[----:B------:R-:W-:Y:S05]  /*eee0*/  BRA `(.L_x_115) ;  /* 0xffffffc800987947 */ /* 0x000fea000383ffff */
.L_x_79:
[----:B--2---:R2:W4:Y:S02]  /*eef0*/  SYNCS.PHASECHK.TRANS64.TRYWAIT P0, [R4+URZ+0x48060], R3 ;  /* 0x04806003040075a7 */ /* 0x004524000800017f */
[----:B----4-:R-:W-:Y:S05]  /*ef00*/  @!P0 NANOSLEEP.SYNCS 0x989680 ;  /* 0x009896800000895d */ /* 0x010fea0003900000 */
[----:B------:R-:W4:Y:S02]  /*ef10*/  @!P0 SYNCS.PHASECHK.TRANS64 P0, [R4+URZ+0x48060], R3 ;  /* 0x04806003040085a7 */ /* 0x000f24000800007f */
[----:B----4-:R-:W-:Y:S05]  /*ef20*/  @!P0 BRA `(.L_x_79) ;  /* 0xfffffffc00f08947 */ /* 0x010fea000383ffff */
[----:B------:R-:W-:Y:S05]  /*ef30*/  BRA `(.L_x_116) ;  /* 0xffffffe800047947 */ /* 0x000fea000383ffff */
.L_x_84:
[----:B-1----:R1:W2:Y:S02]  /*ef40*/  SYNCS.PHASECHK.TRANS64.TRYWAIT P0, [R5+URZ+0x48028], R2 ;  /* 0x04802802050075a7 */ /* 0x0022a4000800017f */
[----:B--2---:R-:W-:Y:S05]  /*ef50*/  @!P0 NANOSLEEP.SYNCS 0x989680 ;  /* 0x009896800000895d */ /* 0x004fea0003900000 */
[----:B------:R-:W2:Y:S02]  /*ef60*/  @!P0 SYNCS.PHASECHK.TRANS64 P0, [R5+URZ+0x48028], R2 ;  /* 0x04802802050085a7 */ /* 0x000ea4000800007f */
[----:B--2---:R-:W-:Y:S05]  /*ef70*/  @!P0 BRA `(.L_x_84) ;  /* 0xfffffffc00f08947 */ /* 0x004fea000383ffff */
[----:B------:R-:W-:Y:S05]  /*ef80*/  BRA `(.L_x_117) ;  /* 0xffffffe800c07947 */ /* 0x000fea000383ffff */
.L_x_89:
[----:B-1----:R1:W2:Y:S02]  /*ef90*/  SYNCS.PHASECHK.TRANS64.TRYWAIT P0, [R5+URZ+0x48060], R6 ;  /* 0x04806006050075a7 */ /* 0x0022a4000800017f */
[----:B--2---:R-:W-:Y:S05]  /*efa0*/  @!P0 NANOSLEEP.SYNCS 0x989680 ;  /* 0x009896800000895d */ /* 0x004fea0003900000 */
[----:B------:R-:W2:Y:S02]  /*efb0*/  @!P0 SYNCS.PHASECHK.TRANS64 P0, [R5+URZ+0x48060], R6 ;  /* 0x04806006050085a7 */ /* 0x000ea4000800007f */
[----:B--2---:R-:W-:Y:S05]  /*efc0*/  @!P0 BRA `(.L_x_89) ;  /* 0xfffffffc00f08947 */ /* 0x004fea000383ffff */
[----:B------:R-:W-:Y:S05]  /*efd0*/  BRA `(.L_x_118) ;  /* 0xffffffec00747947 */ /* 0x000fea000383ffff */
.L_x_94:
[----:B-1----:R1:W2:Y:S02]  /*efe0*/  SYNCS.PHASECHK.TRANS64.TRYWAIT P0, [R4+URZ+0x48028], R7 ;  /* 0x04802807040075a7 */ /* 0x0022a4000800017f */
[----:B--2---:R-:W-:Y:S05]  /*eff0*/  @!P0 NANOSLEEP.SYNCS 0x989680 ;  /* 0x009896800000895d */ /* 0x004fea0003900000 */
[----:B------:R-:W2:Y:S02]  /*f000*/  @!P0 SYNCS.PHASECHK.TRANS64 P0, [R4+URZ+0x48028], R7 ;  /* 0x04802807040085a7 */ /* 0x000ea4000800007f */
[----:B--2---:R-:W-:Y:S05]  /*f010*/  @!P0 BRA `(.L_x_94) ;  /* 0xfffffffc00f08947 */ /* 0x004fea000383ffff */
[----:B------:R-:W-:Y:S05]  /*f020*/  BRA `(.L_x_119) ;  /* 0xfffffff000347947 */ /* 0x000fea000383ffff */
.L_x_100:
[----:B-1----:R1:W2:Y:S02]  /*f030*/  SYNCS.PHASECHK.TRANS64.TRYWAIT P4, [R6+URZ+0x48028], R5 ;  /* 0x04802805060075a7 */ /* 0x0022a4000808017f */
[----:B--2---:R-:W-:Y:S05]  /*f040*/  @!P4 NANOSLEEP.SYNCS 0x989680 ;  /* 0x009896800000c95d */ /* 0x004fea0003900000 */
[----:B------:R-:W2:Y:S02]  /*f050*/  @!P4 SYNCS.PHASECHK.TRANS64 P4, [R6+URZ+0x48028], R5 ;  /* 0x048028050600c5a7 */ /* 0x000ea4000808007f */
[----:B--2---:R-:W-:Y:S05]  /*f060*/  @!P4 BRA `(.L_x_100) ;  /* 0xfffffffc00f0c947 */ /* 0x004fea000383ffff */
[----:B------:R-:W-:Y:S05]  /*f070*/  BRA `(.L_x_120) ;  /* 0xfffffff400247947 */ /* 0x000fea000383ffff */
.L_x_105:
[----:B-1----:R1:W2:Y:S02]  /*f080*/  SYNCS.PHASECHK.TRANS64.TRYWAIT P4, [R6+URZ+0x48028], R7 ;  /* 0x04802807060075a7 */ /* 0x0022a4000808017f */
[----:B--2---:R-:W-:Y:S05]  /*f090*/  @!P4 NANOSLEEP.SYNCS 0x989680 ;  /* 0x009896800000c95d */ /* 0x004fea0003900000 */
[----:B------:R-:W2:Y:S02]  /*f0a0*/  @!P4 SYNCS.PHASECHK.TRANS64 P4, [R6+URZ+0x48028], R7 ;  /* 0x048028070600c5a7 */ /* 0x000ea4000808007f */
[----:B--2---:R-:W-:Y:S05]  /*f0b0*/  @!P4 BRA `(.L_x_105) ;  /* 0xfffffffc00f0c947 */ /* 0x004fea000383ffff */
[----:B------:R-:W-:Y:S05]  /*f0c0*/  BRA `(.L_x_121) ;  /* 0xfffffff400e47947 */ /* 0x000fea000383ffff */
        .weak           $__internal_0_$__cuda_sm20_rcp_rn_f32_slowpath
        .type           $__internal_0_$__cuda_sm20_rcp_rn_f32_slowpath,@function
        .size           $__internal_0_$__cuda_sm20_rcp_rn_f32_slowpath,(.L_x_127 - $__internal_0_$__cuda_sm20_rcp_rn_f32_slowpath)
$__internal_0_$__cuda_sm20_rcp_rn_f32_slowpath:
[----:B------:R-:W-:Y:S01]  /*f0d0*/  SHF.L.U32 R4, R5, 0x1, RZ ;  /* 0x0000000105047819 */ /* 0x000fe200000006ff */
[----:B------:R-:W-:Y:S03]  /*f0e0*/  BSSY B2, `(.L_x_122) ;  /* 0x0000030000027945 */ /* 0x000fe60003800000 */
[----:B------:R-:W-:-:S04]  /*f0f0*/  SHF.R.U32.HI R17, RZ, 0x18, R4 ;  /* 0x00000018ff117819 */ /* 0x000fc80000011604 */
[----:B------:R-:W-:-:S13]  /*f100*/  ISETP.NE.U32.AND P0, PT, R17, RZ, PT ;  /* 0x000000ff1100720c */ /* 0x000fda0003f05070 */
[----:B------:R-:W-:Y:S05]  /*f110*/  @P0 BRA `(.L_x_123) ;  /* 0x0000000000280947 */ /* 0x000fea0003800000 */
[----:B------:R-:W-:-:S04]  /*f120*/  SHF.L.U32 R4, R5, 0x1, RZ ;  /* 0x0000000105047819 */ /* 0x000fc800000006ff */
[----:B------:R-:W-:-:S13]  /*f130*/  ISETP.NE.AND P0, PT, R4, RZ, PT ;  /* 0x000000ff0400720c */ /* 0x000fda0003f05270 */
[----:B------:R-:W-:Y:S01]  /*f140*/  @P0 FFMA R13, R5, 1.84467440737095516160e+19, RZ ;  /* 0x5f800000050d0823 */ /* 0x000fe200000000ff */
[----:B------:R-:W-:Y:S08]  /*f150*/  @!P0 MUFU.RCP R9, R5 ;  /* 0x0000000500098308 */ /* 0x000ff00000001000 */
[----:B------:R-:W1:Y:S02]  /*f160*/  @P0 MUFU.RCP R4, R13 ;  /* 0x0000000d00040308 */ /* 0x000e640000001000 */
[----:B-1----:R-:W-:-:S04]  /*f170*/  @P0 FFMA R14, R13, R4, -1 ;  /* 0xbf8000000d0e0423 */ /* 0x002fc80000000004 */
[----:B------:R-:W-:-:S04]  /*f180*/  @P0 FADD.FTZ R17, -R14, -RZ ;  /* 0x800000ff0e110221 */ /* 0x000fc80000010100 */
[----:B------:R-:W-:-:S04]  /*f190*/  @P0 FFMA R4, R4, R17, R4 ;  /* 0x0000001104040223 */ /* 0x000fc80000000004 */
[----:B------:R-:W-:Y:S01]  /*f1a0*/  @P0 FFMA R9, R4, 1.84467440737095516160e+19, RZ ;  /* 0x5f80000004090823 */ /* 0x000fe200000000ff */
[----:B------:R-:W-:Y:S06]  /*f1b0*/  BRA `(.L_x_124) ;  /* 0x0000000000887947 */ /* 0x000fec0003800000 */
.L_x_123:
[----:B------:R-:W-:-:S04]  /*f1c0*/  IADD3 R21, R17, -0xfd, RZ ;  /* 0xffffff0311157810 */ /* 0x000fc80007ffe0ff */
[----:B------:R-:W-:-:S13]  /*f1d0*/  ISETP.GT.U32.AND P0, PT, R21, 0x1, PT ;  /* 0x000000011500780c */ /* 0x000fda0003f04070 */
[----:B------:R-:W-:Y:S05]  /*f1e0*/  @P0 BRA `(.L_x_125) ;  /* 0x0000000000780947 */ /* 0x000fea0003800000 */
[----:B------:R-:W-:Y:S02]  /*f1f0*/  LOP3.LUT R4, R5, 0x7fffff, RZ, 0xc0, !PT ;  /* 0x007fffff05047812 */ /* 0x000fe400078ec0ff */
[----:B------:R-:W-:Y:S02]  /*f200*/  MOV R16, 0x3 ;  /* 0x0000000300107802 */ /* 0x000fe40000000f00 */
[----:B------:R-:W-:Y:S02]  /*f210*/  LOP3.LUT R4, R4, 0x3f800000, RZ, 0xfc, !PT ;  /* 0x3f80000004047812 */ /* 0x000fe400078efcff */
[----:B------:R-:W-:Y:S02]  /*f220*/  SHF.L.U32 R16, R16, R21, RZ ;  /* 0x0000001510107219 */ /* 0x000fe400000006ff */
[----:B------:R-:W1:Y:S02]  /*f230*/  MUFU.RCP R9, R4 ;  /* 0x0000000400097308 */ /* 0x000e640000001000 */
[----:B-1----:R-:W-:-:S04]  /*f240*/  FFMA R13, R4, R9, -1 ;  /* 0xbf800000040d7423 */ /* 0x002fc80000000009 */
[----:B------:R-:W-:-:S04]  /*f250*/  FADD.FTZ R14, -R13, -RZ ;  /* 0x800000ff0d0e7221 */ /* 0x000fc80000010100 */
[CCC-:B------:R-:W-:Y:S01]  /*f260*/  FFMA.RM R13, R9.reuse, R14.reuse, R9.reuse ;  /* 0x0000000e090d7223 */ /* 0x1c0fe20000004009 */
[----:B------:R-:W-:-:S04]  /*f270*/  FFMA.RP R14, R9, R14, R9 ;  /* 0x0000000e090e7223 */ /* 0x000fc80000008009 */
[C---:B------:R-:W-:Y:S02]  /*f280*/  LOP3.LUT R9, R13.reuse, 0x7fffff, RZ, 0xc0, !PT ;  /* 0x007fffff0d097812 */ /* 0x040fe400078ec0ff */
[----:B------:R-:W-:Y:S02]  /*f290*/  FSETP.NEU.FTZ.AND P0, PT, R13, R14, PT ;  /* 0x0000000e0d00720b */ /* 0x000fe40003f1d000 */
[----:B------:R-:W-:Y:S02]  /*f2a0*/  LOP3.LUT R9, R9, 0x800000, RZ, 0xfc, !PT ;  /* 0x0080000009097812 */ /* 0x000fe400078efcff */
[----:B------:R-:W-:Y:S02]  /*f2b0*/  SEL R13, RZ, 0xffffffff, !P0 ;  /* 0xffffffffff0d7807 */ /* 0x000fe40004000000 */
[----:B------:R-:W-:Y:S02]  /*f2c0*/  LOP3.LUT R16, R16, R9, RZ, 0xc0, !PT ;  /* 0x0000000910107212 */ /* 0x000fe400078ec0ff */
[----:B------:R-:W-:-:S02]  /*f2d0*/  IADD3 R4, -R13, RZ, RZ ;  /* 0x000000ff0d047210 */ /* 0x000fc40007ffe1ff */
[-C--:B------:R-:W-:Y:S02]  /*f2e0*/  SHF.R.U32.HI R16, RZ, R21.reuse, R16 ;  /* 0x00000015ff107219 */ /* 0x080fe40000011610 */
[----:B------:R-:W-:Y:S02]  /*f2f0*/  LOP3.LUT P1, RZ, R4, R21, R9, 0xf8, !PT ;  /* 0x0000001504ff7212 */ /* 0x000fe4000782f809 */
[C---:B------:R-:W-:Y:S02]  /*f300*/  LOP3.LUT P0, RZ, R16.reuse, 0x1, RZ, 0xc0, !PT ;  /* 0x0000000110ff7812 */ /* 0x040fe4000780c0ff */
[----:B------:R-:W-:-:S04]  /*f310*/  LOP3.LUT P2, RZ, R16, 0x2, RZ, 0xc0, !PT ;  /* 0x0000000210ff7812 */ /* 0x000fc8000784c0ff */
[----:B------:R-:W-:Y:S02]  /*f320*/  PLOP3.LUT P0, PT, P0, P1, P2, 0xe0, 0x0 ;  /* 0x000000000000781c */ /* 0x000fe40000703c20 */
[----:B------:R-:W-:Y:S02]  /*f330*/  LOP3.LUT P1, RZ, R5, 0x7fffff, RZ, 0xc0, !PT ;  /* 0x007fffff05ff7812 */ /* 0x000fe4000782c0ff */
[----:B------:R-:W-:-:S04]  /*f340*/  SEL R4, RZ, 0x1, !P0 ;  /* 0x00000001ff047807 */ /* 0x000fc80004000000 */
[----:B------:R-:W-:-:S04]  /*f350*/  IADD3 R4, -R4, RZ, RZ ;  /* 0x000000ff04047210 */ /* 0x000fc80007ffe1ff */
[----:B------:R-:W-:Y:S02]  /*f360*/  ISETP.GE.AND P0, PT, R4, RZ, PT ;  /* 0x000000ff0400720c */ /* 0x000fe40003f06270 */
[----:B------:R-:W-:-:S04]  /*f370*/  IADD3 R4, R17, -0xfc, RZ ;  /* 0xffffff0411047810 */ /* 0x000fc80007ffe0ff */
[----:B------:R-:W-:-:S07]  /*f380*/  SHF.R.U32.HI R4, RZ, R4, R9 ;  /* 0x00000004ff047219 */ /* 0x000fce0000011609 */
[----:B------:R-:W-:-:S04]  /*f390*/  @!P0 IADD3 R4, R4, 0x1, RZ ;  /* 0x0000000104048810 */ /* 0x000fc80007ffe0ff */
[----:B------:R-:W-:-:S04]  /*f3a0*/  @!P1 SHF.L.U32 R4, R4, 0x1, RZ ;  /* 0x0000000104049819 */ /* 0x000fc800000006ff */
[----:B------:R-:W-:Y:S01]  /*f3b0*/  LOP3.LUT R9, R4, 0x80000000, R5, 0xf8, !PT ;  /* 0x8000000004097812 */ /* 0x000fe200078ef805 */
[----:B------:R-:W-:Y:S06]  /*f3c0*/  BRA `(.L_x_124) ;  /* 0x0000000000047947 */ /* 0x000fec0003800000 */
.L_x_125:
[----:B------:R1:W2:Y:S02]  /*f3d0*/  MUFU.RCP R9, R5 ;  /* 0x0000000500097308 */ /* 0x0002a40000001000 */
.L_x_124:
[----:B------:R-:W-:Y:S05]  /*f3e0*/  BSYNC B2 ;  /* 0x0000000000027941 */ /* 0x000fea0003800000 */
.L_x_122:
[----:B------:R-:W-:Y:S02]  /*f3f0*/  MOV R4, R18 ;  /* 0x0000001200047202 */ /* 0x000fe40000000f00 */
[----:B-1----:R-:W-:-:S04]  /*f400*/  MOV R5, 0x0 ;  /* 0x0000000000057802 */ /* 0x002fc80000000f00 */
[----:B--2---:R-:W-:Y:S05]  /*f410*/  RET.REL.NODEC R4 `(_ZN7cutlass13device_kernelINS_4fmha6kernel28FmhaKernelTmaWarpSpecializedINS1_10collective30FmhaMainloopTmaWarpSpecializedINS_6half_tEffN4cute5tupleIJNS7_1CILi128EEESA_NS9_ILi192EEEEEENS8_IJiNS9_ILi1EEENS8_IJiiEEEEEESF_SF_NS4_14ResidualFusionEJEEENS4_15FmhaFwdEpilogueIS6_fNS8_IJNS9_ILi64EEESB_SA_EEEEENS2_23IndividualTileSchedulerEJEEEEEvNT_6ParamsE) ;  /* 0xffffff0804f87950 */ /* 0x004fea0003c3ffff */
.L_x_126:
[----:B------:R-:W-:-:S00]  /*f420*/  BRA `(.L_x_126) ;  /* 0xfffffffc00fc7947 */ /* 0x000fc0000383ffff */
[----:B------:R-:W-:-:S00]  /*f430*/  NOP ;  /* 0x0000000000007918 */ /* 0x000fc00000000000 */
        /* <DEDUP_REMOVED lines=12> */
.L_x_127:


//--------------------- .nv.global.init           --------------------------
	.section	.nv.global.init,"aw",@progbits
.nv.global.init:
	.type		$str$24,@object
	.size		$str$24,($str$25 - $str$24)
$str$24:
        /*0000*/ 	.byte	0x28, 0x61, 0x64, 0x64, 0x72, 0x65, 0x73, 0x73, 0x20, 0x26, 0x20, 0x6d, 0x61, 0x73, 0x6b, 0x29
        /*0010*/ 	.byte	0x20, 0x3d, 0x3d, 0x20, 0x30, 0x00
	.type		$str$25,@object
	.size		$str$25,(__unnamed_1 - $str$25)
$str$25:
        /*0016*/ 	.byte	0x2f, 0x74, 0x6d, 0x70, 0x2f, 0x63, 0x75, 0x74, 0x6c, 0x61, 0x73, 0x73, 0x5f, 0x73, 0x77, 0x65
        /*0026*/ 	.byte	0x65, 0x70, 0x5f, 0x73, 0x72, 0x63, 0x2f, 0x69, 0x6e, 0x63, 0x6c, 0x75, 0x64, 0x65, 0x2f, 0x63
        /*0036*/ 	.byte	0x75, 0x74, 0x65, 0x2f, 0x70, 0x6f, 0x69, 0x6e, 0x74, 0x65, 0x72, 0x5f, 0x66, 0x6c, 0x61, 0x67
        /*0046*/ 	.byte	0x67, 0x65, 0x64, 0x2e, 0x68, 0x70, 0x70, 0x00
	.type		__unnamed_1,@object
	.size		__unnamed_1,(__unnamed_2 - __unnamed_1)
__unnamed_1:
        /*004e*/ 	.byte	0x61, 0x75, 0x74, 0x6f, 0x20, 0x63, 0x75, 0x74, 0x65, 0x3a, 0x3a, 0x61, 0x73, 0x5f, 0x70, 0x6f
        /* <DEDUP_REMOVED lines=27> */
        /*020e*/ 	.byte	0x3e, 0x3e, 0x3e, 0x3e, 0x3e, 0x5d, 0x00
	.type		__unnamed_2,@object
	.size		__unnamed_2,(.L_1 - __unnamed_2)
__unnamed_2:
        /* <DEDUP_REMOVED lines=29> */
.L_1:


//--------------------- .nv.shared._ZN7cutlass13device_kernelINS_4fmha6kernel28FmhaKernelTmaWarpSpecializedINS1_10collective30FmhaMainloopTmaWarpSpecializedINS_6half_tEffN4cute5tupleIJNS7_1CILi128EEESA_NS9_ILi192EEEEEENS8_IJiNS9_ILi1EEENS8_IJiiEEEEEESF_SF_NS4_14ResidualFusionEJEEENS4_15FmhaFwdEpilogueIS6_fNS8_IJNS9_ILi64EEESB_SA_EEEEENS2_23IndividualTileSchedulerEJEEEEEvNT_6ParamsE --------------------------
	.section	.nv.shared._ZN7cutlass13device_kernelINS_4fmha6kernel28FmhaKernelTmaWarpSpecializedINS1_10collective30FmhaMainloopTmaWarpSpecializedINS_6half_tEffN4cute5tupleIJNS7_1CILi128EEESA_NS9_ILi192EEEEEENS8_IJiNS9_ILi1EEENS8_IJiiEEEEEESF_SF_NS4_14ResidualFusionEJEEENS4_15FmhaFwdEpilogueIS6_fNS8_IJNS9_ILi64EEESB_SA_EEEEENS2_23IndividualTileSchedulerEJEEEEEvNT_6ParamsE,"aw",@nobits
	.sectionflags	@""
	.align	16
	.zero		1024


//--------------------- .nv.shared.reserved.0     --------------------------
	.section	.nv.shared.reserved.0,"aw",@nobits
	.weak		__nv_reservedSMEM_offset_0_alias
	.size		__nv_reservedSMEM_offset_0_alias, 0, 0
	.other		__nv_reservedSMEM_offset_0_alias,@"STO_CUDA_RESERVED_SHARED STV_DEFAULT"
__nv_reservedSMEM_offset_0_alias:
	.zero		0


//--------------------- .nv.global                --------------------------
	.section	.nv.global,"aw",@nobits
.nv.global:
	.type		_ZN39_INTERNAL_9f58e1ac_4_k_cu_517dbaa4_31024cute1_E,@object
	.size		_ZN39_INTERNAL_9f58e1ac_4_k_cu_517dbaa4_31024cute1_E,(_ZN39_INTERNAL_9f58e1ac_4_k_cu_517dbaa4_31024cuda3std3__45__cpo6cbeginE - _ZN39_INTERNAL_9f58e1ac_4_k_cu_517dbaa4_31024cute1_E)
_ZN39_INTERNAL_9f58e1ac_4_k_cu_517dbaa4_31024cute1_E:
	.zero		1
	.type		_ZN39_INTERNAL_9f58e1ac_4_k_cu_517dbaa4_31024cuda3std3__45__cpo6cbeginE,@object
	.size		_ZN39_INTERNAL_9f58e1ac_4_k_cu_517dbaa4_31024cuda3std3__45__cpo6cbeginE,(_ZN39_INTERNAL_9f58e1ac_4_k_cu_517dbaa4_31024cuda3std3__48in_placeE - _ZN39_INTERNAL_9f58e1ac_4_k_cu_517dbaa4_31024cuda3std3__45__cpo6cbeginE)
_ZN39_INTERNAL_9f58e1ac_4_k_cu_517dbaa4_31024cuda3std3__45__cpo6cbeginE:
	.zero		1
	.type		_ZN39_INTERNAL_9f58e1ac_4_k_cu_517dbaa4_31024cuda3std3__48in_placeE,@object
	.size		_ZN39_INTERNAL_9f58e1ac_4_k_cu_517dbaa4_31024cuda3std3__48in_placeE,(_ZN39_INTERNAL_9f58e1ac_4_k_cu_517dbaa4_31024cuda3std6ranges3__45__cpo9iter_moveE - _ZN39_INTERNAL_9f58e1ac_4_k_cu_517dbaa4_31024cuda3std3__48in_placeE)
_ZN39_INTERNAL_9f58e1ac_4_k_cu_517dbaa4_31024cuda3std3__48in_placeE:
	.zero		1
	.type		_ZN39_INTERNAL_9f58e1ac_4_k_cu_517dbaa4_31024cuda3std6ranges3__45__cpo9iter_moveE,@object
	.size		_ZN39_INTERNAL_9f58e1ac_4_k_cu_517dbaa4_31024cuda3std6ranges3__45__cpo9iter_moveE,(_ZN39_INTERNAL_9f58e1ac_4_k_cu_517dbaa4_31024cuda3std3__45__cpo5beginE - _ZN39_INTERNAL_9f58e1ac_4_k_cu_517dbaa4_31024cuda3std6ranges3__45__cpo9iter_moveE)
_ZN39_INTERNAL_9f58e1ac_4_k_cu_517dbaa4_31024cuda3std6ranges3__45__cpo9iter_moveE:
	.zero		1
	.type		_ZN39_INTERNAL_9f58e1ac_4_k_cu_517dbaa4_31024cuda3std3__45__cpo5beginE,@object
	.size		_ZN39_INTERNAL_9f58e1ac_4_k_cu_517dbaa4_31024cuda3std3__45__cpo5beginE,(_ZN39_INTERNAL_9f58e1ac_4_k_cu_517dbaa4_31024cuda3std3__441_GLOBAL__N__9f58e1ac_4_k_cu_517dbaa4_31026ignoreE - _ZN39_INTERNAL_9f58e1ac_4_k_cu_517dbaa4_31024cuda3std3__45__cpo5beginE)
_ZN39_INTERNAL_9f58e1ac_4_k_cu_517dbaa4_31024cuda3std3__45__cpo5beginE:
	.zero		1
	.type		_ZN39_INTERNAL_9f58e1ac_4_k_cu_517dbaa4_31024cuda3std3__441_GLOBAL__N__9f58e1ac_4_k_cu_517dbaa4_31026ignoreE,@object
	.size		_ZN39_INTERNAL_9f58e1ac_4_k_cu_517dbaa4_31024cuda3std3__441_GLOBAL__N__9f58e1ac_4_k_cu_517dbaa4_31026ignoreE,(_ZN39_INTERNAL_9f58e1ac_4_k_cu_517dbaa4_31024cute7productE - _ZN39_INTERNAL_9f58e1ac_4_k_cu_517dbaa4_31024cuda3std3__441_GLOBAL__N__9f58e1ac_4_k_cu_517dbaa4_31026ignoreE)
_ZN39_INTERNAL_9f58e1ac_4_k_cu_517dbaa4_31024cuda3std3__441_GLOBAL__N__9f58e1ac_4_k_cu_517dbaa4_31026ignoreE:
	.zero		1
	.type		_ZN39_INTERNAL_9f58e1ac_4_k_cu_517dbaa4_31024cute7productE,@object
	.size		_ZN39_INTERNAL_9f58e1ac_4_k_cu_517dbaa4_31024cute7productE,(_ZN39_INTERNAL_9f58e1ac_4_k_cu_517dbaa4_31024cuda3std3__45__cpo3endE - _ZN39_INTERNAL_9f58e1ac_4_k_cu_517dbaa4_31024cute7productE)
_ZN39_INTERNAL_9f58e1ac_4_k_cu_517dbaa4_31024cute7productE:
	.zero		1
	.type		_ZN39_INTERNAL_9f58e1ac_4_k_cu_517dbaa4_31024cuda3std3__45__cpo3endE,@object
	.size		_ZN39_INTERNAL_9f58e1ac_4_k_cu_517dbaa4_31024cuda3std3__45__cpo3endE,(_ZN39_INTERNAL_9f58e1ac_4_k_cu_517dbaa4_31024cuda3std3__419piecewise_constructE - _ZN39_INTERNAL_9f58e1ac_4_k_cu_517dbaa4_31024cuda3std3__45__cpo3endE)
_ZN39_INTERNAL_9f58e1ac_4_k_cu_517dbaa4_31024cuda3std3__45__cpo3endE:
	.zero		1
	.type		_ZN39_INTERNAL_9f58e1ac_4_k_cu_517dbaa4_31024cuda3std3__419piecewise_constructE,@object
	.size		_ZN39_INTERNAL_9f58e1ac_4_k_cu_517dbaa4_31024cuda3std3__419piecewise_constructE,(_ZN39_INTERNAL_9f58e1ac_4_k_cu_517dbaa4_31024cuda3std3__45__cpo4cendE - _ZN39_INTERNAL_9f58e1ac_4_k_cu_517dbaa4_31024cuda3std3__419piecewise_constructE)
_ZN39_INTERNAL_9f58e1ac_4_k_cu_517dbaa4_31024cuda3std3__419piecewise_constructE:
	.zero		1
	.type		_ZN39_INTERNAL_9f58e1ac_4_k_cu_517dbaa4_31024cuda3std3__45__cpo4cendE,@object
	.size		_ZN39_INTERNAL_9f58e1ac_4_k_cu_517dbaa4_31024cuda3std3__45__cpo4cendE,(_ZN39_INTERNAL_9f58e1ac_4_k_cu_517dbaa4_31024cuda3std6ranges3__45__cpo4swapE - _ZN39_INTERNAL_9f58e1ac_4_k_cu_517dbaa4_31024cuda3std3__45__cpo4cendE)
_ZN39_INTERNAL_9f58e1ac_4_k_cu_517dbaa4_31024cuda3std3__45__cpo4cendE:
	.zero		1
	.type		_ZN39_INTERNAL_9f58e1ac_4_k_cu_517dbaa4_31024cuda3std6ranges3__45__cpo4swapE,@object
	.size		_ZN39_INTERNAL_9f58e1ac_4_k_cu_517dbaa4_31024cuda3std6ranges3__45__cpo4swapE,(.L_9 - _ZN39_INTERNAL_9f58e1ac_4_k_cu_517dbaa4_31024cuda3std6ranges3__45__cpo4swapE)
_ZN39_INTERNAL_9f58e1ac_4_k_cu_517dbaa4_31024cuda3std6ranges3__45__cpo4swapE:
	.zero		1
.L_9:


//--------------------- .nv.constant0._ZN7cutlass13device_kernelINS_4fmha6kernel28FmhaKernelTmaWarpSpecializedINS1_10collective30FmhaMainloopTmaWarpSpecializedINS_6half_tEffN4cute5tupleIJNS7_1CILi128EEESA_NS9_ILi192EEEEEENS8_IJiNS9_ILi1EEENS8_IJiiEEEEEESF_SF_NS4_14ResidualFusionEJEEENS4_15FmhaFwdEpilogueIS6_fNS8_IJNS9_ILi64EEESB_SA_EEEEENS2_23IndividualTileSchedulerEJEEEEEvNT_6ParamsE --------------------------
	.section	.nv.constant0._ZN7cutlass13device_kernelINS_4fmha6kernel28FmhaKernelTmaWarpSpecializedINS1_10collective30FmhaMainloopTmaWarpSpecializedINS_6half_tEffN4cute5tupleIJNS7_1CILi128EEESA_NS9_ILi192EEEEEENS8_IJiNS9_ILi1EEENS8_IJiiEEEEEESF_SF_NS4_14ResidualFusionEJEEENS4_15FmhaFwdEpilogueIS6_fNS8_IJNS9_ILi64EEESB_SA_EEEEENS2_23IndividualTileSchedulerEJEEEEEvNT_6ParamsE,"a",@progbits
	.sectionflags	@""
	.align	4
.nv.constant0._ZN7cutlass13device_kernelINS_4fmha6kernel28FmhaKernelTmaWarpSpecializedINS1_10collective30FmhaMainloopTmaWarpSpecializedINS_6half_tEffN4cute5tupleIJNS7_1CILi128EEESA_NS9_ILi192EEEEEENS8_IJiNS9_ILi1EEENS8_IJiiEEEEEESF_SF_NS4_14ResidualFusionEJEEENS4_15FmhaFwdEpilogueIS6_fNS8_IJNS9_ILi64EEESB_SA_EEEEENS2_23IndividualTileSchedulerEJEEEEEvNT_6ParamsE:
	.zero		2688


//--------------------- SYMBOLS --------------------------

	.type		.nv.reservedSmem.offset0,@object
	.size		.nv.reservedSmem.offset0,0x4
	.type		__assertfail,@function
